	.target	sm_90a

	.elftype	@"ET_EXEC"


//--------------------- .note.nv.tkinfo           --------------------------
	.section	.note.nv.tkinfo,"",@"SHT_NOTE"
	.sectionflags	@"SHF_NOTE_NV_TKINFO"
	.tkinfo
        /*0018*/ 	.word	0x00000002
        /*0030*/ 	.string	""
        /*0030*/ 	.string	"ptxas"
        /*0030*/ 	.string	"Cuda compilation tools, release 13.0, V13.0.88"
        /*0030*/ 	.string	"Build cuda_13.0.r13.0/compiler.36424714_0"
        /*0030*/ 	.string	"-arch sm_90a -m 64 "



//--------------------- .note.nv.cuinfo           --------------------------
	.section	.note.nv.cuinfo,"",@"SHT_NOTE"
	.sectionflags	@"SHF_NOTE_NV_CUINFO"
        /*0018*/ 	.short	0x0002
        /*001a*/ 	.short	0x005a
        /*001c*/ 	.short	0x0082
	.zero		2


//--------------------- .nv.info                  --------------------------
	.section	.nv.info,"",@"SHT_CUDA_INFO"
	.align	4


	//----- nvinfo : EIATTR_REGCOUNT
	.align		4
        /*0000*/ 	.byte	0x04, 0x2f
        /*0002*/ 	.short	(.L_12 - .L_11)
	.align		4
.L_11:
        /*0004*/ 	.word	index@(_ZN7cutlass13device_kernelINS_4gemm6kernel13GemmUniversalIN4cute5tupleIJiiiiEEENS1_10collective13CollectiveMmaINS1_37MainloopSm90TmaGmmaWarpSpecializedFP8ILi9ENS5_IJNS4_1CILi2EEESB_NSA_ILi1EEEEEENS1_32KernelTmaWarpSpecializedPingpongEEENS5_IJNSA_ILi64EEENSA_ILi128EEESH_EEENS_12float_e5m2_tENS5_IJlSC_lEEESJ_SK_NS4_8TiledMMAINS4_8MMA_AtomIJNS4_4SM904GMMA31MMA_64x128x32_F32E5M2E5M2_SS_TNILNSO_7ScaleInE1ELSQ_1EEEEEENS4_6LayoutINS5_IJSC_SC_SC_EEENS5_IJNSA_ILi0EEESV_SV_EEEEENS5_IJNS4_10UnderscoreESY_SY_EEEEENS4_23SM90_TMA_LOAD_MULTICASTENS4_14ComposedLayoutINS4_7SwizzleILi3ELi4ELi3EEENS4_18smem_ptr_flag_bitsILi8EEENST_INS5_IJNSA_ILi8EEESH_EEENS5_IJSH_SC_EEEEEEEvNS4_8identityES11_S1B_vS1C_EENS_8epilogue10collective6detail29Sm90TmaWarpSpecializedAdapterINS1F_15DefaultEpilogueISJ_SK_SK_NS1E_6thread17LinearCombinationISJ_Li1EffLNS1J_9ScaleType4KindE0ELNS_15FloatRoundStyleE2ESJ_EENS1_15EpilogueDefaultEEEEEvvEEEEvNT_6ParamsE)
        /*0008*/ 	.word	0x000000a8


	//----- nvinfo : EIATTR_FRAME_SIZE
	.align		4
.L_12:
        /*000c*/ 	.byte	0x04, 0x11
        /*000e*/ 	.short	(.L_14 - .L_13)
	.align		4
.L_13:
        /*0010*/ 	.word	index@(_ZN7cutlass13device_kernelINS_4gemm6kernel13GemmUniversalIN4cute5tupleIJiiiiEEENS1_10collective13CollectiveMmaINS1_37MainloopSm90TmaGmmaWarpSpecializedFP8ILi9ENS5_IJNS4_1CILi2EEESB_NSA_ILi1EEEEEENS1_32KernelTmaWarpSpecializedPingpongEEENS5_IJNSA_ILi64EEENSA_ILi128EEESH_EEENS_12float_e5m2_tENS5_IJlSC_lEEESJ_SK_NS4_8TiledMMAINS4_8MMA_AtomIJNS4_4SM904GMMA31MMA_64x128x32_F32E5M2E5M2_SS_TNILNSO_7ScaleInE1ELSQ_1EEEEEENS4_6LayoutINS5_IJSC_SC_SC_EEENS5_IJNSA_ILi0EEESV_SV_EEEEENS5_IJNS4_10UnderscoreESY_SY_EEEEENS4_23SM90_TMA_LOAD_MULTICASTENS4_14ComposedLayoutINS4_7SwizzleILi3ELi4ELi3EEENS4_18smem_ptr_flag_bitsILi8EEENST_INS5_IJNSA_ILi8EEESH_EEENS5_IJSH_SC_EEEEEEEvNS4_8identityES11_S1B_vS1C_EENS_8epilogue10collective6detail29Sm90TmaWarpSpecializedAdapterINS1F_15DefaultEpilogueISJ_SK_SK_NS1E_6thread17LinearCombinationISJ_Li1EffLNS1J_9ScaleType4KindE0ELNS_15FloatRoundStyleE2ESJ_EENS1_15EpilogueDefaultEEEEEvvEEEEvNT_6ParamsE)
        /*0014*/ 	.word	0x00000000


	//----- nvinfo : EIATTR_MIN_STACK_SIZE
	.align		4
.L_14:
        /*0018*/ 	.byte	0x04, 0x12
        /*001a*/ 	.short	(.L_16 - .L_15)
	.align		4
.L_15:
        /*001c*/ 	.word	index@(_ZN7cutlass13device_kernelINS_4gemm6kernel13GemmUniversalIN4cute5tupleIJiiiiEEENS1_10collective13CollectiveMmaINS1_37MainloopSm90TmaGmmaWarpSpecializedFP8ILi9ENS5_IJNS4_1CILi2EEESB_NSA_ILi1EEEEEENS1_32KernelTmaWarpSpecializedPingpongEEENS5_IJNSA_ILi64EEENSA_ILi128EEESH_EEENS_12float_e5m2_tENS5_IJlSC_lEEESJ_SK_NS4_8TiledMMAINS4_8MMA_AtomIJNS4_4SM904GMMA31MMA_64x128x32_F32E5M2E5M2_SS_TNILNSO_7ScaleInE1ELSQ_1EEEEEENS4_6LayoutINS5_IJSC_SC_SC_EEENS5_IJNSA_ILi0EEESV_SV_EEEEENS5_IJNS4_10UnderscoreESY_SY_EEEEENS4_23SM90_TMA_LOAD_MULTICASTENS4_14ComposedLayoutINS4_7SwizzleILi3ELi4ELi3EEENS4_18smem_ptr_flag_bitsILi8EEENST_INS5_IJNSA_ILi8EEESH_EEENS5_IJSH_SC_EEEEEEEvNS4_8identityES11_S1B_vS1C_EENS_8epilogue10collective6detail29Sm90TmaWarpSpecializedAdapterINS1F_15DefaultEpilogueISJ_SK_SK_NS1E_6thread17LinearCombinationISJ_Li1EffLNS1J_9ScaleType4KindE0ELNS_15FloatRoundStyleE2ESJ_EENS1_15EpilogueDefaultEEEEEvvEEEEvNT_6ParamsE)
        /*0020*/ 	.word	0x00000000
.L_16:


//--------------------- .nv.compat                --------------------------
	.section	.nv.compat,"",@"SHT_CUDA_COMPAT_INFO"
	.align	4
        /*0000*/ 	.byte	0x02, 0x09, 0x01, 0x00, 0x02, 0x02, 0x04, 0x00, 0x02, 0x05, 0x05, 0x00, 0x03, 0x07, 0x01, 0x01
        /*0010*/ 	.byte	0x02, 0x03, 0x01, 0x00, 0x02, 0x06, 0x01, 0x00, 0x04, 0x0b, 0x08, 0x00, 0x00, 0x00, 0x00, 0x00
        /*0020*/ 	.byte	0x00, 0x00, 0x00, 0x00


//--------------------- .nv.info._ZN7cutlass13device_kernelINS_4gemm6kernel13GemmUniversalIN4cute5tupleIJiiiiEEENS1_10collective13CollectiveMmaINS1_37MainloopSm90TmaGmmaWarpSpecializedFP8ILi9ENS5_IJNS4_1CILi2EEESB_NSA_ILi1EEEEEENS1_32KernelTmaWarpSpecializedPingpongEEENS5_IJNSA_ILi64EEENSA_ILi128EEESH_EEENS_12float_e5m2_tENS5_IJlSC_lEEESJ_SK_NS4_8TiledMMAINS4_8MMA_AtomIJNS4_4SM904GMMA31MMA_64x128x32_F32E5M2E5M2_SS_TNILNSO_7ScaleInE1ELSQ_1EEEEEENS4_6LayoutINS5_IJSC_SC_SC_EEENS5_IJNSA_ILi0EEESV_SV_EEEEENS5_IJNS4_10UnderscoreESY_SY_EEEEENS4_23SM90_TMA_LOAD_MULTICASTENS4_14ComposedLayoutINS4_7SwizzleILi3ELi4ELi3EEENS4_18smem_ptr_flag_bitsILi8EEENST_INS5_IJNSA_ILi8EEESH_EEENS5_IJSH_SC_EEEEEEEvNS4_8identityES11_S1B_vS1C_EENS_8epilogue10collective6detail29Sm90TmaWarpSpecializedAdapterINS1F_15DefaultEpilogueISJ_SK_SK_NS1E_6thread17LinearCombinationISJ_Li1EffLNS1J_9ScaleType4KindE0ELNS_15FloatRoundStyleE2ESJ_EENS1_15EpilogueDefaultEEEEEvvEEEEvNT_6ParamsE --------------------------
	.section	.nv.info._ZN7cutlass13device_kernelINS_4gemm6kernel13GemmUniversalIN4cute5tupleIJiiiiEEENS1_10collective13CollectiveMmaINS1_37MainloopSm90TmaGmmaWarpSpecializedFP8ILi9ENS5_IJNS4_1CILi2EEESB_NSA_ILi1EEEEEENS1_32KernelTmaWarpSpecializedPingpongEEENS5_IJNSA_ILi64EEENSA_ILi128EEESH_EEENS_12float_e5m2_tENS5_IJlSC_lEEESJ_SK_NS4_8TiledMMAINS4_8MMA_AtomIJNS4_4SM904GMMA31MMA_64x128x32_F32E5M2E5M2_SS_TNILNSO_7ScaleInE1ELSQ_1EEEEEENS4_6LayoutINS5_IJSC_SC_SC_EEENS5_IJNSA_ILi0EEESV_SV_EEEEENS5_IJNS4_10UnderscoreESY_SY_EEEEENS4_23SM90_TMA_LOAD_MULTICASTENS4_14ComposedLayoutINS4_7SwizzleILi3ELi4ELi3EEENS4_18smem_ptr_flag_bitsILi8EEENST_INS5_IJNSA_ILi8EEESH_EEENS5_IJSH_SC_EEEEEEEvNS4_8identityES11_S1B_vS1C_EENS_8epilogue10collective6detail29Sm90TmaWarpSpecializedAdapterINS1F_15DefaultEpilogueISJ_SK_SK_NS1E_6thread17LinearCombinationISJ_Li1EffLNS1J_9ScaleType4KindE0ELNS_15FloatRoundStyleE2ESJ_EENS1_15EpilogueDefaultEEEEEvvEEEEvNT_6ParamsE,"",@"SHT_CUDA_INFO"
	.sectionflags	@""
	.align	4


	//----- nvinfo : EIATTR_CUDA_API_VERSION
	.align		4
        /*0000*/ 	.byte	0x04, 0x37
        /*0002*/ 	.short	(.L_18 - .L_17)
.L_17:
        /*0004*/ 	.word	0x00000082


	//----- nvinfo : EIATTR_KPARAM_INFO
	.align		4
.L_18:
        /*0008*/ 	.byte	0x04, 0x17
        /*000a*/ 	.short	(.L_20 - .L_19)
.L_19:
        /*000c*/ 	.word	0x00000000
        /*0010*/ 	.short	0x0000
        /*0012*/ 	.short	0x0070
        /*0014*/ 	.byte	0x00, 0xf0, 0x01, 0x10


	//----- nvinfo : EIATTR_SPARSE_MMA_MASK
	.align		4
.L_20:
        /*0018*/ 	.byte	0x03, 0x50
        /*001a*/ 	.short	0x0000


	//----- nvinfo : EIATTR_MAXREG_COUNT
	.align		4
        /*001c*/ 	.byte	0x03, 0x1b
        /*001e*/ 	.short	0x00a8


	//----- nvinfo : EIATTR_NUM_BARRIERS
	.align		4
        /*0020*/ 	.byte	0x02, 0x4c
        /*0022*/ 	.byte	0x01
	.zero		1


	//----- nvinfo : EIATTR_MERCURY_ISA_VERSION
	.align		4
        /*0024*/ 	.byte	0x03, 0x5f
        /*0026*/ 	.short	0x0101


	//----- nvinfo : EIATTR_INT_WARP_WIDE_INSTR_OFFSETS
	.align		4
        /*0028*/ 	.byte	0x04, 0x31
        /*002a*/ 	.short	(.L_22 - .L_21)


	//   ....[0]....
.L_21:
        /*002c*/ 	.word	0x00000580


	//   ....[1]....
        /*0030*/ 	.word	0x000005c0


	//   ....[2]....
        /*0034*/ 	.word	0x00000600


	//   ....[3]....
        /*0038*/ 	.word	0x000006a0


	//   ....[4]....
        /*003c*/ 	.word	0x000006c0


	//   ....[5]....
        /*0040*/ 	.word	0x00000720


	//   ....[6]....
        /*0044*/ 	.word	0x00000810


	//   ....[7]....
        /*0048*/ 	.word	0x00000860


	//   ....[8]....
        /*004c*/ 	.word	0x00003360


	//----- nvinfo : EIATTR_COOP_GROUP_MASK_REGIDS
	.align		4
.L_22:
        /*0050*/ 	.byte	0x04, 0x29
        /*0052*/ 	.short	(.L_24 - .L_23)


	//   ....[0]....
.L_23:
        /*0054*/ 	.word	0xffffffff


	//   ....[1]....
        /*0058*/ 	.word	0xffffffff


	//   ....[2]....
        /*005c*/ 	.word	0xffffffff


	//   ....[3]....
        /*0060*/ 	.word	0xffffffff


	//   ....[4]....
        /*0064*/ 	.word	0xffffffff


	//   ....[5]....
        /*0068*/ 	.word	0xffffffff


	//   ....[6]....
        /*006c*/ 	.word	0xffffffff


	//----- nvinfo : EIATTR_COOP_GROUP_INSTR_OFFSETS
	.align		4
.L_24:
        /*0070*/ 	.byte	0x04, 0x28
        /*0072*/ 	.short	(.L_26 - .L_25)


	//   ....[0]....
.L_25:
        /*0074*/ 	.word	0x00000060


	//   ....[1]....
        /*0078*/ 	.word	0x00000070


	//   ....[2]....
        /*007c*/ 	.word	0x00000130


	//   ....[3]....
        /*0080*/ 	.word	0x00000390


	//   ....[4]....
        /*0084*/ 	.word	0x000003d0


	//   ....[5]....
        /*0088*/ 	.word	0x00000450


	//   ....[6]....
        /*008c*/ 	.word	0x00000a20


	//----- nvinfo : EIATTR_REG_RECONFIG
	.align		4
.L_26:
        /*0090*/ 	.byte	0x01, 0x54
	.zero		2


	//----- nvinfo : EIATTR_MBARRIER_INSTR_OFFSETS
	.align		4
        /*0094*/ 	.byte	0x04, 0x39
        /*0096*/ 	.short	(.L_28 - .L_27)


	//   ....[0]....
.L_27:
        /*0098*/ 	.word	0x00000250
        /*009c*/ 	.word	0x000000ff
        /*00a0*/ 	.word	0x00000000
        /*00a4*/ 	.short	0x0100
        /*00a6*/ 	.byte	0x08
	.zero		1


	//   ....[1]....
        /*00a8*/ 	.word	0x00000260
        /*00ac*/ 	.word	0x000000ff
        /*00b0*/ 	.word	0x00000048
        /*00b4*/ 	.short	0x0100
        /*00b6*/ 	.byte	0x08
	.zero		1


	//   ....[2]....
        /*00b8*/ 	.word	0x00000270
        /*00bc*/ 	.word	0x000000ff
        /*00c0*/ 	.word	0x00000008
        /*00c4*/ 	.short	0x0100
        /*00c6*/ 	.byte	0x08
	.zero		1


	//   ....[3]....
        /*00c8*/ 	.word	0x00000280
        /*00cc*/ 	.word	0x000000ff
        /*00d0*/ 	.word	0x00000050
        /*00d4*/ 	.short	0x0100
        /*00d6*/ 	.byte	0x08
	.zero		1


	//   ....[4]....
        /*00d8*/ 	.word	0x00000290
        /*00dc*/ 	.word	0x000000ff
        /*00e0*/ 	.word	0x00000010
        /*00e4*/ 	.short	0x0100
        /*00e6*/ 	.byte	0x08
	.zero		1


	//   ....[5]....
        /*00e8*/ 	.word	0x000002a0
        /*00ec*/ 	.word	0x000000ff
        /*00f0*/ 	.word	0x00000058
        /*00f4*/ 	.short	0x0100
        /*00f6*/ 	.byte	0x08
	.zero		1


	//   ....[6]....
        /*00f8*/ 	.word	0x000002b0
        /*00fc*/ 	.word	0x000000ff
        /*0100*/ 	.word	0x00000018
        /*0104*/ 	.short	0x0100
        /*0106*/ 	.byte	0x08
	.zero		1


	//   ....[7]....
        /*0108*/ 	.word	0x000002c0
        /*010c*/ 	.word	0x000000ff
        /*0110*/ 	.word	0x00000060
        /*0114*/ 	.short	0x0100
        /*0116*/ 	.byte	0x08
	.zero		1


	//   ....[8]....
        /*0118*/ 	.word	0x000002d0
        /*011c*/ 	.word	0x000000ff
        /*0120*/ 	.word	0x00000020
        /*0124*/ 	.short	0x0100
        /*0126*/ 	.byte	0x08
	.zero		1


	//   ....[9]....
        /*0128*/ 	.word	0x000002e0
        /*012c*/ 	.word	0x000000ff
        /*0130*/ 	.word	0x00000068
        /*0134*/ 	.short	0x0100
        /*0136*/ 	.byte	0x08
	.zero		1


	//   ....[10]....
        /*0138*/ 	.word	0x000002f0
        /*013c*/ 	.word	0x000000ff
        /*0140*/ 	.word	0x00000028
        /*0144*/ 	.short	0x0100
        /*0146*/ 	.byte	0x08
	.zero		1


	//   ....[11]....
        /*0148*/ 	.word	0x00000300
        /*014c*/ 	.word	0x000000ff
        /*0150*/ 	.word	0x00000070
        /*0154*/ 	.short	0x0100
        /*0156*/ 	.byte	0x08
	.zero		1


	//   ....[12]....
        /*0158*/ 	.word	0x00000310
        /*015c*/ 	.word	0x000000ff
        /*0160*/ 	.word	0x00000030
        /*0164*/ 	.short	0x0100
        /*0166*/ 	.byte	0x08
	.zero		1


	//   ....[13]....
        /*0168*/ 	.word	0x00000320
        /*016c*/ 	.word	0x000000ff
        /*0170*/ 	.word	0x00000078
        /*0174*/ 	.short	0x0100
        /*0176*/ 	.byte	0x08
	.zero		1


	//   ....[14]....
        /*0178*/ 	.word	0x00000330
        /*017c*/ 	.word	0x000000ff
        /*0180*/ 	.word	0x00000038
        /*0184*/ 	.short	0x0100
        /*0186*/ 	.byte	0x08
	.zero		1


	//   ....[15]....
        /*0188*/ 	.word	0x00000340
        /*018c*/ 	.word	0x000000ff
        /*0190*/ 	.word	0x00000080
        /*0194*/ 	.short	0x0100
        /*0196*/ 	.byte	0x08
	.zero		1


	//   ....[16]....
        /*0198*/ 	.word	0x00000350
        /*019c*/ 	.word	0x000000ff
        /*01a0*/ 	.word	0x00000040
        /*01a4*/ 	.short	0x0100
        /*01a6*/ 	.byte	0x08
	.zero		1


	//   ....[17]....
        /*01a8*/ 	.word	0x00000360
        /*01ac*/ 	.word	0x000000ff
        /*01b0*/ 	.word	0x00000088
        /*01b4*/ 	.short	0x0100
        /*01b6*/ 	.byte	0x08
	.zero		1


	//   ....[18]....
        /*01b8*/ 	.word	0x00000890
        /*01bc*/ 	.word	0x000000ff
        /*01c0*/ 	.word	0x000000c0
        /*01c4*/ 	.short	0x0100
        /*01c6*/ 	.byte	0x08
	.zero		1


	//   ....[19]....
        /*01c8*/ 	.word	0x00000930
        /*01cc*/ 	.word	0x000000ff
        /*01d0*/ 	.word	0x000000c8
        /*01d4*/ 	.short	0x0100
        /*01d6*/ 	.byte	0x08
	.zero		1


	//   ....[20]....
        /*01d8*/ 	.word	0x000009a0
        /*01dc*/ 	.word	0x000000ff
        /*01e0*/ 	.word	0x000000a0
        /*01e4*/ 	.short	0x0100
        /*01e6*/ 	.byte	0x09
	.zero		1


	//   ....[21]....
        /*01e8*/ 	.word	0x000009b0
        /*01ec*/ 	.word	0x000000ff
        /*01f0*/ 	.word	0x000000a8
        /*01f4*/ 	.short	0x0100
        /*01f6*/ 	.byte	0x09
	.zero		1


	//   ....[22]....
        /*01f8*/ 	.word	0x000009c0
        /*01fc*/ 	.word	0x000000ff
        /*0200*/ 	.word	0x000000b0
        /*0204*/ 	.short	0x0100
        /*0206*/ 	.byte	0x09
	.zero		1


	//   ....[23]....
        /*0208*/ 	.word	0x000009d0
        /*020c*/ 	.word	0x000000ff
        /*0210*/ 	.word	0x000000b8
        /*0214*/ 	.short	0x0100
        /*0216*/ 	.byte	0x09
	.zero		1


	//   ....[24]....
        /*0218*/ 	.word	0x00001730
        /*021c*/ 	.word	0x000000ff
        /*0220*/ 	.word	0xfffffff8
        /*0224*/ 	.short	0x010a
        /*0226*/ 	.byte	0x0b
	.zero		1


	//   ....[25]....
        /*0228*/ 	.word	0x00001c10
        /*022c*/ 	.word	0x000000ff
        /*0230*/ 	.word	0x00000000
        /*0234*/ 	.short	0x010a
        /*0236*/ 	.byte	0x06
	.zero		1


	//   ....[26]....
        /*0238*/ 	.word	0x00001c50
        /*023c*/ 	.word	0x000000ff
        /*0240*/ 	.word	0x00000000
        /*0244*/ 	.short	0x010a
        /*0246*/ 	.byte	0x06
	.zero		1


	//   ....[27]....
        /*0248*/ 	.word	0x00002610
        /*024c*/ 	.word	0x000000ff
        /*0250*/ 	.word	0x00000000
        /*0254*/ 	.short	0x010a
        /*0256*/ 	.byte	0x10
	.zero		1


	//   ....[28]....
        /*0258*/ 	.word	0x00002650
        /*025c*/ 	.word	0x000000ff
        /*0260*/ 	.word	0x00000000
        /*0264*/ 	.short	0x010a
        /*0266*/ 	.byte	0x10
	.zero		1


	//   ....[29]....
        /*0268*/ 	.word	0x00002d70
        /*026c*/ 	.word	0x00000015
        /*0270*/ 	.word	0x00000000
        /*0274*/ 	.short	0x0101
        /*0276*/ 	.byte	0x3f
	.zero		1


	//   ....[30]....
        /*0278*/ 	.word	0x000032f0
        /*027c*/ 	.word	0x00000013
        /*0280*/ 	.word	0x00000000
        /*0284*/ 	.short	0x0101
        /*0286*/ 	.byte	0x16
	.zero		1


	//   ....[31]....
        /*0288*/ 	.word	0x00003400
        /*028c*/ 	.word	0x00000013
        /*0290*/ 	.word	0x00000000
        /*0294*/ 	.short	0x0101
        /*0296*/ 	.byte	0x3f
	.zero		1


	//   ....[32]....
        /*0298*/ 	.word	0x000034c0
        /*029c*/ 	.word	0x000000ff
        /*02a0*/ 	.word	0x00000008
        /*02a4*/ 	.short	0x010a
        /*02a6*/ 	.byte	0x0b
	.zero		1


	//   ....[33]....
        /*02a8*/ 	.word	0x00007d60
        /*02ac*/ 	.word	0x00000004
        /*02b0*/ 	.word	0x00000000
        /*02b4*/ 	.short	0x0101
        /*02b6*/ 	.byte	0x16
	.zero		1


	//   ....[34]....
        /*02b8*/ 	.word	0x00008760
        /*02bc*/ 	.word	0x00000013
        /*02c0*/ 	.word	0x00000048
        /*02c4*/ 	.short	0x010a
        /*02c6*/ 	.byte	0x3f
	.zero		1


	//   ....[35]....
        /*02c8*/ 	.word	0x00008b10
        /*02cc*/ 	.word	0x0000000a
        /*02d0*/ 	.word	0x000000c8
        /*02d4*/ 	.short	0x0101
        /*02d6*/ 	.byte	0x3f
	.zero		1


	//   ....[36]....
        /*02d8*/ 	.word	0x00009270
        /*02dc*/ 	.word	0x00000005
        /*02e0*/ 	.word	0x00000000
        /*02e4*/ 	.short	0x010a
        /*02e6*/ 	.byte	0x3f
	.zero		1


	//   ....[37]....
        /*02e8*/ 	.word	0x000092f0
        /*02ec*/ 	.word	0x00000007
        /*02f0*/ 	.word	0x00000000
        /*02f4*/ 	.short	0x010a
        /*02f6*/ 	.byte	0x3f
	.zero		1


	//   ....[38]....
        /*02f8*/ 	.word	0x00009380
        /*02fc*/ 	.word	0x00000006
        /*0300*/ 	.word	0x00000000
        /*0304*/ 	.short	0x010a
        /*0306*/ 	.byte	0x3f
	.zero		1


	//   ....[39]....
        /*0308*/ 	.word	0x00009410
        /*030c*/ 	.word	0x00000009
        /*0310*/ 	.word	0x00000000
        /*0314*/ 	.short	0x010a
        /*0316*/ 	.byte	0x3f
	.zero		1


	//   ....[40]....
        /*0318*/ 	.word	0x000094a0
        /*031c*/ 	.word	0x00000006
        /*0320*/ 	.word	0x00000000
        /*0324*/ 	.short	0x010a
        /*0326*/ 	.byte	0x3f
	.zero		1


	//   ....[41]....
        /*0328*/ 	.word	0x00009530
        /*032c*/ 	.word	0x00000009
        /*0330*/ 	.word	0x00000000
        /*0334*/ 	.short	0x010a
        /*0336*/ 	.byte	0x3f
	.zero		1


	//   ....[42]....
        /*0338*/ 	.word	0x000095c0
        /*033c*/ 	.word	0x00000008
        /*0340*/ 	.word	0x00000000
        /*0344*/ 	.short	0x010a
        /*0346*/ 	.byte	0x3f
	.zero		1


	//   ....[43]....
        /*0348*/ 	.word	0x00009650
        /*034c*/ 	.word	0x0000000b
        /*0350*/ 	.word	0x00000000
        /*0354*/ 	.short	0x010a
        /*0356*/ 	.byte	0x3f
	.zero		1


	//   ....[44]....
        /*0358*/ 	.word	0x000096e0
        /*035c*/ 	.word	0x00000003
        /*0360*/ 	.word	0x00000000
        /*0364*/ 	.short	0x010a
        /*0366*/ 	.byte	0x3f
	.zero		1


	//   ....[45]....
        /*0368*/ 	.word	0x00009750
        /*036c*/ 	.word	0x00000013
        /*0370*/ 	.word	0xfffffff8
        /*0374*/ 	.short	0x010a
        /*0376*/ 	.byte	0x3f
	.zero		1


	//   ....[46]....
        /*0378*/ 	.word	0x000097b0
        /*037c*/ 	.word	0x00000013
        /*0380*/ 	.word	0x00000000
        /*0384*/ 	.short	0x010a
        /*0386*/ 	.byte	0x3f
	.zero		1


	//   ....[47]....
        /*0388*/ 	.word	0x00009810
        /*038c*/ 	.word	0x00000015
        /*0390*/ 	.word	0x00000000
        /*0394*/ 	.short	0x010a
        /*0396*/ 	.byte	0x3f
	.zero		1


	//   ....[48]....
        /*0398*/ 	.word	0x00009870
        /*039c*/ 	.word	0x00000013
        /*03a0*/ 	.word	0x00000008
        /*03a4*/ 	.short	0x010a
        /*03a6*/ 	.byte	0x3f
	.zero		1


	//   ....[49]....
        /*03a8*/ 	.word	0x00009940
        /*03ac*/ 	.word	0x00000013
        /*03b0*/ 	.word	0x00000048
        /*03b4*/ 	.short	0x010a
        /*03b6*/ 	.byte	0x3f
	.zero		1


	//   ....[50]....
        /*03b8*/ 	.word	0x00009a20
        /*03bc*/ 	.word	0x00000005
        /*03c0*/ 	.word	0x00000000
        /*03c4*/ 	.short	0x010a
        /*03c6*/ 	.byte	0x3f
	.zero		1


	//   ....[51]....
        /*03c8*/ 	.word	0x00009a70
        /*03cc*/ 	.word	0x00000007
        /*03d0*/ 	.word	0x00000000
        /*03d4*/ 	.short	0x010a
        /*03d6*/ 	.byte	0x3f
	.zero		1


	//   ....[52]....
        /*03d8*/ 	.word	0x00009ac0
        /*03dc*/ 	.word	0x00000006
        /*03e0*/ 	.word	0x00000000
        /*03e4*/ 	.short	0x010a
        /*03e6*/ 	.byte	0x3f
	.zero		1


	//   ....[53]....
        /*03e8*/ 	.word	0x00009b10
        /*03ec*/ 	.word	0x00000009
        /*03f0*/ 	.word	0x00000000
        /*03f4*/ 	.short	0x010a
        /*03f6*/ 	.byte	0x3f
	.zero		1


	//   ....[54]....
        /*03f8*/ 	.word	0x00009b60
        /*03fc*/ 	.word	0x00000006
        /*0400*/ 	.word	0x00000000
        /*0404*/ 	.short	0x010a
        /*0406*/ 	.byte	0x3f
	.zero		1


	//   ....[55]....
        /*0408*/ 	.word	0x00009bb0
        /*040c*/ 	.word	0x00000009
        /*0410*/ 	.word	0x00000000
        /*0414*/ 	.short	0x010a
        /*0416*/ 	.byte	0x3f
	.zero		1


	//   ....[56]....
        /*0418*/ 	.word	0x00009c00
        /*041c*/ 	.word	0x00000008
        /*0420*/ 	.word	0x00000000
        /*0424*/ 	.short	0x010a
        /*0426*/ 	.byte	0x3f
	.zero		1


	//   ....[57]....
        /*0428*/ 	.word	0x00009c50
        /*042c*/ 	.word	0x0000000b
        /*0430*/ 	.word	0x00000000
        /*0434*/ 	.short	0x010a
        /*0436*/ 	.byte	0x3f
	.zero		1


	//----- nvinfo : EIATTR_NUM_MBARRIERS
	.align		4
.L_28:
        /*0438*/ 	.byte	0x03, 0x38
        /*043a*/ 	.short	0x0018


	//----- nvinfo : EIATTR_EXIT_INSTR_OFFSETS
	.align		4
        /*043c*/ 	.byte	0x04, 0x1c
        /*043e*/ 	.short	(.L_30 - .L_29)


	//   ....[0]....
.L_29:
        /*0440*/ 	.word	0x00001470


	//   ....[1]....
        /*0444*/ 	.word	0x000014d0


	//   ....[2]....
        /*0448*/ 	.word	0x00008370


	//   ....[3]....
        /*044c*/ 	.word	0x000083a0


	//   ....[4]....
        /*0450*/ 	.word	0x00009730


	//----- nvinfo : EIATTR_MAX_THREADS
	.align		4
.L_30:
        /*0454*/ 	.byte	0x04, 0x05
        /*0456*/ 	.short	(.L_32 - .L_31)
.L_31:
        /*0458*/ 	.word	0x00000180
        /*045c*/ 	.word	0x00000001
        /*0460*/ 	.word	0x00000001


	//----- nvinfo : EIATTR_CRS_STACK_SIZE
	.align		4
.L_32:
        /*0464*/ 	.byte	0x04, 0x1e
        /*0466*/ 	.short	(.L_34 - .L_33)
.L_33:
        /*0468*/ 	.word	0x00000000


	//----- nvinfo : EIATTR_CBANK_PARAM_SIZE
	.align		4
.L_34:
        /*046c*/ 	.byte	0x03, 0x19
        /*046e*/ 	.short	0x0470


	//----- nvinfo : EIATTR_PARAM_CBANK
	.align		4
        /*0470*/ 	.byte	0x04, 0x0a
        /*0472*/ 	.short	(.L_36 - .L_35)
	.align		4
.L_35:
        /*0474*/ 	.word	index@(.nv.constant0._ZN7cutlass13device_kernelINS_4gemm6kernel13GemmUniversalIN4cute5tupleIJiiiiEEENS1_10collective13CollectiveMmaINS1_37MainloopSm90TmaGmmaWarpSpecializedFP8ILi9ENS5_IJNS4_1CILi2EEESB_NSA_ILi1EEEEEENS1_32KernelTmaWarpSpecializedPingpongEEENS5_IJNSA_ILi64EEENSA_ILi128EEESH_EEENS_12float_e5m2_tENS5_IJlSC_lEEESJ_SK_NS4_8TiledMMAINS4_8MMA_AtomIJNS4_4SM904GMMA31MMA_64x128x32_F32E5M2E5M2_SS_TNILNSO_7ScaleInE1ELSQ_1EEEEEENS4_6LayoutINS5_IJSC_SC_SC_EEENS5_IJNSA_ILi0EEESV_SV_EEEEENS5_IJNS4_10UnderscoreESY_SY_EEEEENS4_23SM90_TMA_LOAD_MULTICASTENS4_14ComposedLayoutINS4_7SwizzleILi3ELi4ELi3EEENS4_18smem_ptr_flag_bitsILi8EEENST_INS5_IJNSA_ILi8EEESH_EEENS5_IJSH_SC_EEEEEEEvNS4_8identityES11_S1B_vS1C_EENS_8epilogue10collective6detail29Sm90TmaWarpSpecializedAdapterINS1F_15DefaultEpilogueISJ_SK_SK_NS1E_6thread17LinearCombinationISJ_Li1EffLNS1J_9ScaleType4KindE0ELNS_15FloatRoundStyleE2ESJ_EENS1_15EpilogueDefaultEEEEEvvEEEEvNT_6ParamsE)
        /*0478*/ 	.short	0x0210
        /*047a*/ 	.short	0x0470


	//----- nvinfo : EIATTR_SW_WAR
	.align		4
.L_36:
        /*047c*/ 	.byte	0x04, 0x36
        /*047e*/ 	.short	(.L_38 - .L_37)
.L_37:
        /*0480*/ 	.word	0x00000008
.L_38:


//--------------------- .nv.callgraph             --------------------------
	.section	.nv.callgraph,"",@"SHT_CUDA_CALLGRAPH"
	.align	4
	.sectionentsize	8
	.align		4
        /*0000*/ 	.word	0x00000000
	.align		4
        /*0004*/ 	.word	0xffffffff
	.align		4
        /*0008*/ 	.word	0x00000000
	.align		4
        /*000c*/ 	.word	0xfffffffe
	.align		4
        /*0010*/ 	.word	0x00000000
	.align		4
        /*0014*/ 	.word	0xfffffffd
	.align		4
        /*0018*/ 	.word	0x00000000
	.align		4
        /*001c*/ 	.word	0xfffffffc


//--------------------- .nv.constant4             --------------------------
	.section	.nv.constant4,"a",@progbits
	.align	8
	.align		8
.nv.constant4:
        /*0000*/ 	.dword	_ZN40_INTERNAL_768af3af_4_k_cu_e46eed1d_201224cuda3std3__45__cpo5beginE
	.align		8
        /*0008*/ 	.dword	_ZN40_INTERNAL_768af3af_4_k_cu_e46eed1d_201224cuda3std3__45__cpo3endE
	.align		8
        /*0010*/ 	.dword	_ZN40_INTERNAL_768af3af_4_k_cu_e46eed1d_201224cuda3std3__45__cpo6cbeginE
	.align		8
        /*0018*/ 	.dword	_ZN40_INTERNAL_768af3af_4_k_cu_e46eed1d_201224cuda3std3__45__cpo4cendE
	.align		8
        /*0020*/ 	.dword	_ZN40_INTERNAL_768af3af_4_k_cu_e46eed1d_201224cuda3std3__442_GLOBAL__N__768af3af_4_k_cu_e46eed1d_201226ignoreE
	.align		8
        /*0028*/ 	.dword	_ZN40_INTERNAL_768af3af_4_k_cu_e46eed1d_201224cuda3std3__419piecewise_constructE
	.align		8
        /*0030*/ 	.dword	_ZN40_INTERNAL_768af3af_4_k_cu_e46eed1d_201224cuda3std3__48in_placeE
	.align		8
        /*0038*/ 	.dword	_ZN40_INTERNAL_768af3af_4_k_cu_e46eed1d_201224cuda3std6ranges3__45__cpo4swapE
	.align		8
        /*0040*/ 	.dword	_ZN40_INTERNAL_768af3af_4_k_cu_e46eed1d_201224cuda3std6ranges3__45__cpo9iter_moveE
	.align		8
        /*0048*/ 	.dword	_ZN40_INTERNAL_768af3af_4_k_cu_e46eed1d_201224cute7productE
	.align		8
        /*0050*/ 	.dword	_ZN40_INTERNAL_768af3af_4_k_cu_e46eed1d_201224cute1_E


//--------------------- .text._ZN7cutlass13device_kernelINS_4gemm6kernel13GemmUniversalIN4cute5tupleIJiiiiEEENS1_10collective13CollectiveMmaINS1_37MainloopSm90TmaGmmaWarpSpecializedFP8ILi9ENS5_IJNS4_1CILi2EEESB_NSA_ILi1EEEEEENS1_32KernelTmaWarpSpecializedPingpongEEENS5_IJNSA_ILi64EEENSA_ILi128EEESH_EEENS_12float_e5m2_tENS5_IJlSC_lEEESJ_SK_NS4_8TiledMMAINS4_8MMA_AtomIJNS4_4SM904GMMA31MMA_64x128x32_F32E5M2E5M2_SS_TNILNSO_7ScaleInE1ELSQ_1EEEEEENS4_6LayoutINS5_IJSC_SC_SC_EEENS5_IJNSA_ILi0EEESV_SV_EEEEENS5_IJNS4_10UnderscoreESY_SY_EEEEENS4_23SM90_TMA_LOAD_MULTICASTENS4_14ComposedLayoutINS4_7SwizzleILi3ELi4ELi3EEENS4_18smem_ptr_flag_bitsILi8EEENST_INS5_IJNSA_ILi8EEESH_EEENS5_IJSH_SC_EEEEEEEvNS4_8identityES11_S1B_vS1C_EENS_8epilogue10collective6detail29Sm90TmaWarpSpecializedAdapterINS1F_15DefaultEpilogueISJ_SK_SK_NS1E_6thread17LinearCombinationISJ_Li1EffLNS1J_9ScaleType4KindE0ELNS_15FloatRoundStyleE2ESJ_EENS1_15EpilogueDefaultEEEEEvvEEEEvNT_6ParamsE --------------------------
	.section	.text._ZN7cutlass13device_kernelINS_4gemm6kernel13GemmUniversalIN4cute5tupleIJiiiiEEENS1_10collective13CollectiveMmaINS1_37MainloopSm90TmaGmmaWarpSpecializedFP8ILi9ENS5_IJNS4_1CILi2EEESB_NSA_ILi1EEEEEENS1_32KernelTmaWarpSpecializedPingpongEEENS5_IJNSA_ILi64EEENSA_ILi128EEESH_EEENS_12float_e5m2_tENS5_IJlSC_lEEESJ_SK_NS4_8TiledMMAINS4_8MMA_AtomIJNS4_4SM904GMMA31MMA_64x128x32_F32E5M2E5M2_SS_TNILNSO_7ScaleInE1ELSQ_1EEEEEENS4_6LayoutINS5_IJSC_SC_SC_EEENS5_IJNSA_ILi0EEESV_SV_EEEEENS5_IJNS4_10UnderscoreESY_SY_EEEEENS4_23SM90_TMA_LOAD_MULTICASTENS4_14ComposedLayoutINS4_7SwizzleILi3ELi4ELi3EEENS4_18smem_ptr_flag_bitsILi8EEENST_INS5_IJNSA_ILi8EEESH_EEENS5_IJSH_SC_EEEEEEEvNS4_8identityES11_S1B_vS1C_EENS_8epilogue10collective6detail29Sm90TmaWarpSpecializedAdapterINS1F_15DefaultEpilogueISJ_SK_SK_NS1E_6thread17LinearCombinationISJ_Li1EffLNS1J_9ScaleType4KindE0ELNS_15FloatRoundStyleE2ESJ_EENS1_15EpilogueDefaultEEEEEvvEEEEvNT_6ParamsE,"ax",@progbits
	.align	128
.text._ZN7cutlass13device_kernelINS_4gemm6kernel13GemmUniversalIN4cute5tupleIJiiiiEEENS1_10collective13CollectiveMmaINS1_37MainloopSm90TmaGmmaWarpSpecializedFP8ILi9ENS5_IJNS4_1CILi2EEESB_NSA_ILi1EEEEEENS1_32KernelTmaWarpSpecializedPingpongEEENS5_IJNSA_ILi64EEENSA_ILi128EEESH_EEENS_12float_e5m2_tENS5_IJlSC_lEEESJ_SK_NS4_8TiledMMAINS4_8MMA_AtomIJNS4_4SM904GMMA31MMA_64x128x32_F32E5M2E5M2_SS_TNILNSO_7ScaleInE1ELSQ_1EEEEEENS4_6LayoutINS5_IJSC_SC_SC_EEENS5_IJNSA_ILi0EEESV_SV_EEEEENS5_IJNS4_10UnderscoreESY_SY_EEEEENS4_23SM90_TMA_LOAD_MULTICASTENS4_14ComposedLayoutINS4_7SwizzleILi3ELi4ELi3EEENS4_18smem_ptr_flag_bitsILi8EEENST_INS5_IJNSA_ILi8EEESH_EEENS5_IJSH_SC_EEEEEEEvNS4_8identityES11_S1B_vS1C_EENS_8epilogue10collective6detail29Sm90TmaWarpSpecializedAdapterINS1F_15DefaultEpilogueISJ_SK_SK_NS1E_6thread17LinearCombinationISJ_Li1EffLNS1J_9ScaleType4KindE0ELNS_15FloatRoundStyleE2ESJ_EENS1_15EpilogueDefaultEEEEEvvEEEEvNT_6ParamsE:
        .type           _ZN7cutlass13device_kernelINS_4gemm6kernel13GemmUniversalIN4cute5tupleIJiiiiEEENS1_10collective13CollectiveMmaINS1_37MainloopSm90TmaGmmaWarpSpecializedFP8ILi9ENS5_IJNS4_1CILi2EEESB_NSA_ILi1EEEEEENS1_32KernelTmaWarpSpecializedPingpongEEENS5_IJNSA_ILi64EEENSA_ILi128EEESH_EEENS_12float_e5m2_tENS5_IJlSC_lEEESJ_SK_NS4_8TiledMMAINS4_8MMA_AtomIJNS4_4SM904GMMA31MMA_64x128x32_F32E5M2E5M2_SS_TNILNSO_7ScaleInE1ELSQ_1EEEEEENS4_6LayoutINS5_IJSC_SC_SC_EEENS5_IJNSA_ILi0EEESV_SV_EEEEENS5_IJNS4_10UnderscoreESY_SY_EEEEENS4_23SM90_TMA_LOAD_MULTICASTENS4_14ComposedLayoutINS4_7SwizzleILi3ELi4ELi3EEENS4_18smem_ptr_flag_bitsILi8EEENST_INS5_IJNSA_ILi8EEESH_EEENS5_IJSH_SC_EEEEEEEvNS4_8identityES11_S1B_vS1C_EENS_8epilogue10collective6detail29Sm90TmaWarpSpecializedAdapterINS1F_15DefaultEpilogueISJ_SK_SK_NS1E_6thread17LinearCombinationISJ_Li1EffLNS1J_9ScaleType4KindE0ELNS_15FloatRoundStyleE2ESJ_EENS1_15EpilogueDefaultEEEEEvvEEEEvNT_6ParamsE,@function
        .size           _ZN7cutlass13device_kernelINS_4gemm6kernel13GemmUniversalIN4cute5tupleIJiiiiEEENS1_10collective13CollectiveMmaINS1_37MainloopSm90TmaGmmaWarpSpecializedFP8ILi9ENS5_IJNS4_1CILi2EEESB_NSA_ILi1EEEEEENS1_32KernelTmaWarpSpecializedPingpongEEENS5_IJNSA_ILi64EEENSA_ILi128EEESH_EEENS_12float_e5m2_tENS5_IJlSC_lEEESJ_SK_NS4_8TiledMMAINS4_8MMA_AtomIJNS4_4SM904GMMA31MMA_64x128x32_F32E5M2E5M2_SS_TNILNSO_7ScaleInE1ELSQ_1EEEEEENS4_6LayoutINS5_IJSC_SC_SC_EEENS5_IJNSA_ILi0EEESV_SV_EEEEENS5_IJNS4_10UnderscoreESY_SY_EEEEENS4_23SM90_TMA_LOAD_MULTICASTENS4_14ComposedLayoutINS4_7SwizzleILi3ELi4ELi3EEENS4_18smem_ptr_flag_bitsILi8EEENST_INS5_IJNSA_ILi8EEESH_EEENS5_IJSH_SC_EEEEEEEvNS4_8identityES11_S1B_vS1C_EENS_8epilogue10collective6detail29Sm90TmaWarpSpecializedAdapterINS1F_15DefaultEpilogueISJ_SK_SK_NS1E_6thread17LinearCombinationISJ_Li1EffLNS1J_9ScaleType4KindE0ELNS_15FloatRoundStyleE2ESJ_EENS1_15EpilogueDefaultEEEEEvvEEEEvNT_6ParamsE,(.L_x_219 - _ZN7cutlass13device_kernelINS_4gemm6kernel13GemmUniversalIN4cute5tupleIJiiiiEEENS1_10collective13CollectiveMmaINS1_37MainloopSm90TmaGmmaWarpSpecializedFP8ILi9ENS5_IJNS4_1CILi2EEESB_NSA_ILi1EEEEEENS1_32KernelTmaWarpSpecializedPingpongEEENS5_IJNSA_ILi64EEENSA_ILi128EEESH_EEENS_12float_e5m2_tENS5_IJlSC_lEEESJ_SK_NS4_8TiledMMAINS4_8MMA_AtomIJNS4_4SM904GMMA31MMA_64x128x32_F32E5M2E5M2_SS_TNILNSO_7ScaleInE1ELSQ_1EEEEEENS4_6LayoutINS5_IJSC_SC_SC_EEENS5_IJNSA_ILi0EEESV_SV_EEEEENS5_IJNS4_10UnderscoreESY_SY_EEEEENS4_23SM90_TMA_LOAD_MULTICASTENS4_14ComposedLayoutINS4_7SwizzleILi3ELi4ELi3EEENS4_18smem_ptr_flag_bitsILi8EEENST_INS5_IJNSA_ILi8EEESH_EEENS5_IJSH_SC_EEEEEEEvNS4_8identityES11_S1B_vS1C_EENS_8epilogue10collective6detail29Sm90TmaWarpSpecializedAdapterINS1F_15DefaultEpilogueISJ_SK_SK_NS1E_6thread17LinearCombinationISJ_Li1EffLNS1J_9ScaleType4KindE0ELNS_15FloatRoundStyleE2ESJ_EENS1_15EpilogueDefaultEEEEEvvEEEEvNT_6ParamsE)
        .other          _ZN7cutlass13device_kernelINS_4gemm6kernel13GemmUniversalIN4cute5tupleIJiiiiEEENS1_10collective13CollectiveMmaINS1_37MainloopSm90TmaGmmaWarpSpecializedFP8ILi9ENS5_IJNS4_1CILi2EEESB_NSA_ILi1EEEEEENS1_32KernelTmaWarpSpecializedPingpongEEENS5_IJNSA_ILi64EEENSA_ILi128EEESH_EEENS_12float_e5m2_tENS5_IJlSC_lEEESJ_SK_NS4_8TiledMMAINS4_8MMA_AtomIJNS4_4SM904GMMA31MMA_64x128x32_F32E5M2E5M2_SS_TNILNSO_7ScaleInE1ELSQ_1EEEEEENS4_6LayoutINS5_IJSC_SC_SC_EEENS5_IJNSA_ILi0EEESV_SV_EEEEENS5_IJNS4_10UnderscoreESY_SY_EEEEENS4_23SM90_TMA_LOAD_MULTICASTENS4_14ComposedLayoutINS4_7SwizzleILi3ELi4ELi3EEENS4_18smem_ptr_flag_bitsILi8EEENST_INS5_IJNSA_ILi8EEESH_EEENS5_IJSH_SC_EEEEEEEvNS4_8identityES11_S1B_vS1C_EENS_8epilogue10collective6detail29Sm90TmaWarpSpecializedAdapterINS1F_15DefaultEpilogueISJ_SK_SK_NS1E_6thread17LinearCombinationISJ_Li1EffLNS1J_9ScaleType4KindE0ELNS_15FloatRoundStyleE2ESJ_EENS1_15EpilogueDefaultEEEEEvvEEEEvNT_6ParamsE,@"STO_CUDA_ENTRY STV_DEFAULT"
_ZN7cutlass13device_kernelINS_4gemm6kernel13GemmUniversalIN4cute5tupleIJiiiiEEENS1_10collective13CollectiveMmaINS1_37MainloopSm90TmaGmmaWarpSpecializedFP8ILi9ENS5_IJNS4_1CILi2EEESB_NSA_ILi1EEEEEENS1_32KernelTmaWarpSpecializedPingpongEEENS5_IJNSA_ILi64EEENSA_ILi128EEESH_EEENS_12float_e5m2_tENS5_IJlSC_lEEESJ_SK_NS4_8TiledMMAINS4_8MMA_AtomIJNS4_4SM904GMMA31MMA_64x128x32_F32E5M2E5M2_SS_TNILNSO_7ScaleInE1ELSQ_1EEEEEENS4_6LayoutINS5_IJSC_SC_SC_EEENS5_IJNSA_ILi0EEESV_SV_EEEEENS5_IJNS4_10UnderscoreESY_SY_EEEEENS4_23SM90_TMA_LOAD_MULTICASTENS4_14ComposedLayoutINS4_7SwizzleILi3ELi4ELi3EEENS4_18smem_ptr_flag_bitsILi8EEENST_INS5_IJNSA_ILi8EEESH_EEENS5_IJSH_SC_EEEEEEEvNS4_8identityES11_S1B_vS1C_EENS_8epilogue10collective6detail29Sm90TmaWarpSpecializedAdapterINS1F_15DefaultEpilogueISJ_SK_SK_NS1E_6thread17LinearCombinationISJ_Li1EffLNS1J_9ScaleType4KindE0ELNS_15FloatRoundStyleE2ESJ_EENS1_15EpilogueDefaultEEEEEvvEEEEvNT_6ParamsE:
[----:B------:R-:W-:Y:S01]  /*0000*/  LDC R1, c[0x0][0x28] ;  /* 0x00000a00ff017b82 */ /* 0x000fe20000000800 */
[----:B------:R-:W0:Y:S01]  /*0010*/  S2R R11, SR_TID.X ;  /* 0x00000000000b7919 */ /* 0x000e220000002100 */
[----:B------:R-:W-:Y:S01]  /*0020*/  ELECT P0, URZ, PT ;  /* 0x00000000003f782f */ /* 0x000fe20003800000 */
[----:B------:R-:W-:Y:S01]  /*0030*/  BSSY B0, `(.L_x_0) ;  /* 0x000000f000007945 */ /* 0x000fe20003800000 */
[--C-:B0-----:R-:W-:Y:S02]  /*0040*/  SHF.R.U32.HI R0, RZ, 0x5, R11.reuse ;  /* 0x00000005ff007819 */ /* 0x101fe4000001160b */
[----:B------:R-:W-:-:S03]  /*0050*/  SHF.R.U32.HI R5, RZ, 0x7, R11 ;  /* 0x00000007ff057819 */ /* 0x000fc6000001160b */
[----:B------:R-:W0:Y:S04]  /*0060*/  SHFL.IDX PT, R2, R0, RZ, 0x1f ;  /* 0x00001fff00027589 */ /* 0x000e2800000e0000 */
[----:B------:R1:W2:Y:S01]  /*0070*/  SHFL.IDX PT, R6, R5, RZ, 0x1f ;  /* 0x00001fff05067589 */ /* 0x0002a200000e0000 */
[----:B0-----:R-:W-:-:S13]  /*0080*/  ISETP.NE.OR P0, PT, R2, RZ, !P0 ;  /* 0x000000ff0200720c */ /* 0x001fda0004705670 */
[----:B-12---:R-:W-:Y:S05]  /*0090*/  @P0 BRA `(.L_x_1) ;  /* 0x0000000000200947 */ /* 0x006fea0003800000 */
[----:B------:R-:W-:Y:S02]  /*00a0*/  ULDC.64 UR4, c[0x0][0x198] ;  /* 0x0000660000047ab9 */ /* 0x000fe40000000a00 */
[----:B------:R-:W-:Y:S02]  /*00b0*/  UIADD3 UR6, UP0, UR4, 0xf0, URZ ;  /* 0x000000f004067890 */ /* 0x000fe4000ff1e03f */
[----:B------:R-:W-:Y:S02]  /*00c0*/  UIADD3 UR4, UP1, UR4, 0x1f0, URZ ;  /* 0x000001f004047890 */ /* 0x000fe4000ff3e03f */
[----:B------:R-:W-:Y:S02]  /*00d0*/  UIADD3.X UR7, URZ, UR5, URZ, UP0, !UPT ;  /* 0x000000053f077290 */ /* 0x000fe400087fe43f */
[----:B------:R-:W-:-:S07]  /*00e0*/  UIADD3.X UR5, URZ, UR5, URZ, UP1, !UPT ;  /* 0x000000053f057290 */ /* 0x000fce0008ffe43f */
[----:B------:R0:W-:Y:S02]  /*00f0*/  UTMACCTL.PF [UR6] ;  /* 0x00000000060079b9 */ /* 0x0001e40008040000 */
[----:B------:R0:W-:Y:S02]  /*0100*/  UTMACCTL.PF [UR4] ;  /* 0x00000000040079b9 */ /* 0x0001e40008040000 */
[----:B0-----:R-:W-:Y:S01]  /*0110*/  NOP ;  /* 0x0000000000007918 */ /* 0x001fe20000000000 */
.L_x_1:
[----:B------:R-:W-:Y:S05]  /*0120*/  BSYNC B0 ;  /* 0x0000000000007941 */ /* 0x000fea0003800000 */
.L_x_0:
[----:B------:R-:W0:Y:S02]  /*0130*/  SHFL.IDX PT, R7, R0, RZ, 0x1f ;  /* 0x00001fff00077589 */ /* 0x000e2400000e0000 */
[----:B0-----:R-:W-:-:S13]  /*0140*/  ISETP.NE.AND P0, PT, R7, RZ, PT ;  /* 0x000000ff0700720c */ /* 0x001fda0003f05270 */
[----:B------:R-:W-:Y:S05]  /*0150*/  @P0 BRA `(.L_x_2) ;  /* 0x00000000008c0947 */ /* 0x000fea0003800000 */
[----:B------:R-:W-:Y:S01]  /*0160*/  ELECT P0, URZ, PT ;  /* 0x00000000003f782f */ /* 0x000fe20003800000 */
[----:B------:R-:W-:-:S12]  /*0170*/  BSSY B0, `(.L_x_2) ;  /* 0x0000021000007945 */ /* 0x000fd80003800000 */
[----:B------:R-:W-:Y:S05]  /*0180*/  @!P0 BRA `(.L_x_3) ;  /* 0x00000000007c8947 */ /* 0x000fea0003800000 */
[----:B------:R-:W0:Y:S01]  /*0190*/  S2UR UR8, SR_CgaCtaId ;  /* 0x00000000000879c3 */ /* 0x000e220000008800 */
[----:B------:R-:W-:Y:S01]  /*01a0*/  UMOV UR4, 0x400 ;  /* 0x0000040000047882 */ /* 0x000fe20000000000 */
[----:B------:R-:W-:Y:S01]  /*01b0*/  UMOV UR5, 0x1 ;  /* 0x0000000100057882 */ /* 0x000fe20000000000 */
[----:B------:R-:W-:Y:S02]  /*01c0*/  UMOV UR6, 0x3 ;  /* 0x0000000300067882 */ /* 0x000fe40000000000 */
[----:B------:R-:W-:-:S04]  /*01d0*/  UIADD3 UR6, -UR6, 0x100000, URZ ;  /* 0x0010000006067890 */ /* 0x000fc8000fffe13f */
[----:B------:R-:W-:Y:S02]  /*01e0*/  USHF.L.U32 UR7, UR6, 0xb, URZ ;  /* 0x0000000b06077899 */ /* 0x000fe4000800063f */
[----:B------:R-:W-:Y:S02]  /*01f0*/  USHF.L.U32 UR6, UR6, 0x1, URZ ;  /* 0x0000000106067899 */ /* 0x000fe4000800063f */
[----:B0-----:R-:W-:Y:S02]  /*0200*/  ULEA UR8, UR8, UR4, 0x18 ;  /* 0x0000000408087291 */ /* 0x001fe4000f8ec03f */
[----:B------:R-:W-:-:S04]  /*0210*/  UIADD3 UR4, -UR5, 0x100000, URZ ;  /* 0x0010000005047890 */ /* 0x000fc8000fffe13f */
[----:B------:R-:W-:Y:S02]  /*0220*/  USHF.L.U32 UR5, UR4, 0xb, URZ ;  /* 0x0000000b04057899 */ /* 0x000fe4000800063f */
[----:B------:R-:W-:Y:S01]  /*0230*/  USHF.L.U32 UR4, UR4, 0x1, URZ ;  /* 0x0000000104047899 */ /* 0x000fe2000800063f */
[----:B------:R-:W0:Y:S11]  /*0240*/  FENCE.VIEW.ASYNC.S ;  /* 0x00000000000073c6 */ /* 0x000e360000000000 */
[----:B0-----:R0:W1:Y:S01]  /*0250*/  SYNCS.EXCH.64 URZ, [UR8], UR4 ;  /* 0x00000004083f75b2 */ /* 0x0010620008000100 */
[----:B------:R0:W2:Y:S01]  /*0260*/  SYNCS.EXCH.64 URZ, [UR8+0x48], UR6 ;  /* 0x00004806083f75b2 */ /* 0x0000a20008000100 */
[----:B------:R0:W3:Y:S01]  /*0270*/  SYNCS.EXCH.64 URZ, [UR8+0x8], UR4 ;  /* 0x00000804083f75b2 */ /* 0x0000e20008000100 */
[----:B------:R0:W4:Y:S01]  /*0280*/  SYNCS.EXCH.64 URZ, [UR8+0x50], UR6 ;  /* 0x00005006083f75b2 */ /* 0x0001220008000100 */
[----:B------:R0:W0:Y:S01]  /*0290*/  SYNCS.EXCH.64 URZ, [UR8+0x10], UR4 ;  /* 0x00001004083f75b2 */ /* 0x0000220008000100 */
        /* <DEDUP_REMOVED lines=13> */
[----:B------:R-:W-:Y:S01]  /*0370*/  NOP ;  /* 0x0000000000007918 */ /* 0x000fe20000000000 */
.L_x_3:
[----:B0-----:R-:W-:Y:S05]  /*0380*/  BSYNC B0 ;  /* 0x0000000000007941 */ /* 0x001fea0003800000 */
.L_x_2:
[----:B------:R-:W0:Y:S01]  /*0390*/  SHFL.IDX PT, R3, R0, RZ, 0x1f ;  /* 0x00001fff00037589 */ /* 0x000e2200000e0000 */
[----:B------:R-:W-:Y:S01]  /*03a0*/  SHF.R.S32.HI R4, RZ, 0x1f, R11 ;  /* 0x0000001fff047819 */ /* 0x000fe2000001140b */
[----:B------:R-:W5:Y:S01]  /*03b0*/  S2UR UR13, SR_CTAID.X ;  /* 0x00000000000d79c3 */ /* 0x000f620000002500 */
[----:B------:R-:W-:Y:S01]  /*03c0*/  ELECT P0, URZ, PT ;  /* 0x00000000003f782f */ /* 0x000fe20003800000 */
[----:B------:R1:W2:Y:S01]  /*03d0*/  SHFL.IDX PT, R8, R0, RZ, 0x1f ;  /* 0x00001fff00087589 */ /* 0x0002a200000e0000 */
[----:B------:R-:W-:Y:S02]  /*03e0*/  LEA.HI R4, R4, R11, RZ, 0x7 ;  /* 0x0000000b04047211 */ /* 0x000fe400078f38ff */
[----:B------:R-:W-:Y:S01]  /*03f0*/  ELECT P1, URZ, PT ;  /* 0x00000000003f782f */ /* 0x000fe20003820000 */
[----:B------:R-:W-:Y:S01]  /*0400*/  NOP ;  /* 0x0000000000007918 */ /* 0x000fe20000000000 */
[----:B------:R-:W3:Y:S01]  /*0410*/  S2R R16, SR_CTAID.Y ;  /* 0x0000000000107919 */ /* 0x000ee20000002600 */
[----:B------:R-:W-:Y:S01]  /*0420*/  LOP3.LUT R4, R4, 0xffffff80, RZ, 0xc0, !PT ;  /* 0xffffff8004047812 */ /* 0x000fe200078ec0ff */
[----:B------:R-:W-:Y:S01]  /*0430*/  ULDC UR4, c[0x0][0x150] ;  /* 0x0000540000047ab9 */ /* 0x000fe20000000800 */
[----:B------:R-:W4:Y:S01]  /*0440*/  LDC R12, c[0x0][0x144] ;  /* 0x00005100ff0c7b82 */ /* 0x000f220000000800 */
[----:B------:R2:W4:Y:S01]  /*0450*/  SHFL.IDX PT, R14, R5, RZ, 0x1f ;  /* 0x00001fff050e7589 */ /* 0x00052200000e0000 */
[----:B------:R-:W-:Y:S01]  /*0460*/  UMOV UR12, 0x80 ;  /* 0x00000080000c7882 */ /* 0x000fe20000000000 */
[----:B------:R-:W-:Y:S01]  /*0470*/  IMAD.IADD R10, R11, 0x1, -R4 ;  /* 0x000000010b0a7824 */ /* 0x000fe200078e0a04 */
[----:B------:R-:W-:Y:S01]  /*0480*/  NOP ;  /* 0x0000000000007918 */ /* 0x000fe20000000000 */
[C---:B------:R-:W-:Y:S01]  /*0490*/  VIADD R38, R6.reuse, 0xffffffff ;  /* 0xffffffff06267836 */ /* 0x040fe20000000000 */
[----:B------:R-:W-:-:S02]  /*04a0*/  ISETP.NE.AND P4, PT, R6, RZ, PT ;  /* 0x000000ff0600720c */ /* 0x000fc40003f85270 */
[----:B------:R-:W-:Y:S01]  /*04b0*/  SHF.R.S32.HI R19, RZ, 0x1f, R10 ;  /* 0x0000001fff137819 */ /* 0x000fe2000001140a */
[----:B------:R-:W4:Y:S01]  /*04c0*/  LDC R13, c[0x0][0x140] ;  /* 0x00005000ff0d7b82 */ /* 0x000f220000000800 */
[----:B------:R-:W-:Y:S02]  /*04d0*/  ISETP.GE.U32.AND P6, PT, R38, 0x2, PT ;  /* 0x000000022600780c */ /* 0x000fe40003fc6070 */
[----:B0-----:R-:W-:Y:S02]  /*04e0*/  ISETP.NE.OR P0, PT, R3, RZ, !P0 ;  /* 0x000000ff0300720c */ /* 0x001fe40004705670 */
[----:B------:R-:W-:Y:S02]  /*04f0*/  LEA.HI R3, R19, R10, RZ, 0x3 ;  /* 0x0000000a13037211 */ /* 0x000fe400078f18ff */
[----:B-----5:R-:W-:Y:S01]  /*0500*/  I2FP.F32.U32 R4, UR13 ;  /* 0x0000000d00047c45 */ /* 0x020fe20008201000 */
[----:B------:R-:W0:Y:S01]  /*0510*/  LDC R27, c[0x0][0x148] ;  /* 0x00005200ff1b7b82 */ /* 0x000e220000000800 */
[----:B-1----:R-:W-:-:S02]  /*0520*/  SHF.R.S32.HI R0, RZ, 0x3, R3 ;  /* 0x00000003ff007819 */ /* 0x002fc40000011403 */
[----:B--2---:R-:W-:Y:S01]  /*0530*/  ISETP.NE.OR P1, PT, R8, RZ, !P1 ;  /* 0x000000ff0800720c */ /* 0x004fe20004f25670 */
[----:B------:R-:W-:Y:S01]  /*0540*/  FMUL R9, R4, UR4 ;  /* 0x0000000404097c20 */ /* 0x000fe20008400000 */
[----:B------:R-:W-:Y:S01]  /*0550*/  SHF.R.S32.HI R3, RZ, 0x1f, R3 ;  /* 0x0000001fff037819 */ /* 0x000fe20000011403 */
[----:B------:R-:W-:Y:S01]  /*0560*/  ULDC UR4, c[0x0][0x154] ;  /* 0x0000550000047ab9 */ /* 0x000fe20000000800 */
[----:B------:R-:W-:Y:S01]  /*0570*/  SHF.R.S32.HI R8, RZ, 0x1f, R7 ;  /* 0x0000001fff087819 */ /* 0x000fe20000011407 */
[----:B------:R-:W-:Y:S01]  /*0580*/  VOTEU.ALL UP1, P0 ;  /* 0x00000000003f7886 */ /* 0x000fe20000020000 */
[----:B------:R-:W-:Y:S01]  /*0590*/  LEA.HI R4, R3, R0, RZ, 0x2 ;  /* 0x0000000003047211 */ /* 0x000fe200078f10ff */
[----:B------:R-:W1:Y:S01]  /*05a0*/  F2I.U32.TRUNC.NTZ R9, R9 ;  /* 0x0000000900097305 */ /* 0x000e62000020f000 */
[----:B------:R-:W-:Y:S01]  /*05b0*/  LEA.HI R8, R8, R7, RZ, 0x2 ;  /* 0x0000000708087211 */ /* 0x000fe200078f10ff */
[----:B------:R-:W-:Y:S01]  /*05c0*/  VOTEU.ALL UP0, P0 ;  /* 0x00000000003f7886 */ /* 0x000fe20000000000 */
[----:B------:R-:W-:Y:S01]  /*05d0*/  SHF.R.S32.HI R3, RZ, 0x1f, R2 ;  /* 0x0000001fff037819 */ /* 0x000fe20000011402 */
[----:B------:R-:W2:Y:S01]  /*05e0*/  @!UP1 S2UR UR7, SR_CgaCtaId ;  /* 0x00000000000799c3 */ /* 0x000ea20000008800 */
[----:B------:R-:W-:Y:S01]  /*05f0*/  LOP3.LUT R5, R4, 0xfffffffc, RZ, 0xc0, !PT ;  /* 0xfffffffc04057812 */ /* 0x000fe200078ec0ff */
[----:B------:R-:W-:Y:S01]  /*0600*/  VOTEU.ALL UP2, P1 ;  /* 0x00000000003f7886 */ /* 0x000fe20000840000 */
[----:B------:R-:W-:Y:S01]  /*0610*/  LOP3.LUT R8, R8, 0x3ffffffc, RZ, 0xc0, !PT ;  /* 0x3ffffffc08087812 */ /* 0x000fe200078ec0ff */
[----:B------:R-:W-:Y:S01]  /*0620*/  @!UP1 UMOV UR6, 0x400 ;  /* 0x0000040000069882 */ /* 0x000fe20000000000 */
[----:B------:R-:W-:Y:S01]  /*0630*/  LEA.HI R3, R3, R2, RZ, 0x2 ;  /* 0x0000000203037211 */ /* 0x000fe200078f10ff */
[----:B------:R-:W-:Y:S01]  /*0640*/  IMAD.IADD R5, R0, 0x1, -R5 ;  /* 0x0000000100057824 */ /* 0x000fe200078e0a05 */
[----:B------:R-:W-:Y:S01]  /*0650*/  @!UP2 UMOV UR9, 0x400 ;  /* 0x000004000009a882 */ /* 0x000fe20000000000 */
[----:B------:R-:W-:Y:S01]  /*0660*/  IMAD.IADD R8, R7, 0x1, -R8 ;  /* 0x0000000107087824 */ /* 0x000fe200078e0a08 */
[----:B------:R-:W-:Y:S01]  /*0670*/  LOP3.LUT R3, R3, 0xfffffffc, RZ, 0xc0, !PT ;  /* 0xfffffffc03037812 */ /* 0x000fe200078ec0ff */
[----:B------:R-:W5:Y:S01]  /*0680*/  @!UP2 S2UR UR10, SR_CgaCtaId ;  /* 0x00000000000aa9c3 */ /* 0x000f620000008800 */
[----:B-1----:R-:W-:Y:S01]  /*0690*/  IMAD.MOV R9, RZ, RZ, -R9 ;  /* 0x000000ffff097224 */ /* 0x002fe200078e0a09 */
[----:B------:R-:W-:Y:S01]  /*06a0*/  VOTEU.ALL UP3, P1 ;  /* 0x00000000003f7886 */ /* 0x000fe20000860000 */
[----:B------:R-:W-:Y:S01]  /*06b0*/  IMAD R5, R8, 0x4, R5 ;  /* 0x0000000408057824 */ /* 0x000fe200078e0205 */
[----:B------:R-:W-:Y:S01]  /*06c0*/  VOTEU.ALL UP4, P1 ;  /* 0x00000000003f7886 */ /* 0x000fe20000880000 */
[----:B------:R-:W-:Y:S01]  /*06d0*/  IMAD.IADD R18, R2, 0x1, -R3 ;  /* 0x0000000102127824 */ /* 0x000fe200078e0a03 */
[----:B---3--:R-:W-:Y:S01]  /*06e0*/  I2FP.F32.U32 R2, R16 ;  /* 0x0000001000027245 */ /* 0x008fe20000201000 */
[----:B----4-:R-:W-:Y:S01]  /*06f0*/  IMAD R25, R12, R9, UR13 ;  /* 0x0000000d0c197e24 */ /* 0x010fe2000f8e0209 */
[C---:B------:R-:W-:Y:S01]  /*0700*/  LEA.HI R0, R5.reuse, R5, RZ, 0x1 ;  /* 0x0000000505007211 */ /* 0x040fe200078f08ff */
[C---:B------:R-:W-:Y:S01]  /*0710*/  IMAD.SHL.U32 R12, R5.reuse, 0x4, RZ ;  /* 0x00000004050c7824 */ /* 0x040fe200078e00ff */
[----:B------:R-:W-:Y:S01]  /*0720*/  VOTEU.ALL UP5, P1 ;  /* 0x00000000003f7886 */ /* 0x000fe200008a0000 */
[----:B------:R-:W-:Y:S01]  /*0730*/  FMUL R2, R2, UR4 ;  /* 0x0000000402027c20 */ /* 0x000fe20008400000 */
[----:B------:R-:W-:Y:S01]  /*0740*/  LOP3.LUT R0, R0, 0xfffffffe, RZ, 0xc0, !PT ;  /* 0xfffffffe00007812 */ /* 0x000fe200078ec0ff */
[----:B------:R-:W-:Y:S01]  /*0750*/  UMOV UR4, 0x20 ;  /* 0x0000002000047882 */ /* 0x000fe20000000000 */
[----:B--2---:R-:W-:Y:S01]  /*0760*/  @!UP1 ULEA UR8, UR7, UR6, 0x18 ;  /* 0x0000000607089291 */ /* 0x004fe2000f8ec03f */
[----:B------:R-:W-:Y:S01]  /*0770*/  LOP3.LUT R12, R5, 0xc, R12, 0x78, !PT ;  /* 0x0000000c050c7812 */ /* 0x000fe200078e780c */
[----:B------:R-:W-:-:S04]  /*0780*/  @!UP1 UIADD3 UR4, -UR4, 0x100000, URZ ;  /* 0x0010000004049890 */ /* 0x000fc8000fffe13f */
[----:B------:R-:W-:Y:S02]  /*0790*/  @!UP1 USHF.L.U32 UR5, UR4, 0xb, URZ ;  /* 0x0000000b04059899 */ /* 0x000fe4000800063f */
[----:B------:R-:W-:Y:S01]  /*07a0*/  @!UP1 USHF.L.U32 UR4, UR4, 0x1, URZ ;  /* 0x0000000104049899 */ /* 0x000fe2000800063f */
[----:B------:R-:W-:Y:S01]  /*07b0*/  IMAD.IADD R0, R5, 0x1, -R0 ;  /* 0x0000000105007824 */ /* 0x000fe200078e0a00 */
[----:B------:R-:W1:Y:S01]  /*07c0*/  F2I.U32.TRUNC.NTZ R2, R2 ;  /* 0x0000000200027305 */ /* 0x000e62000020f000 */
[----:B------:R-:W-:-:S04]  /*07d0*/  @!UP2 UIADD3 UR6, -UR12, 0x100000, URZ ;  /* 0x001000000c06a890 */ /* 0x000fc8000fffe13f */
[----:B------:R-:W-:Y:S02]  /*07e0*/  @!UP2 USHF.L.U32 UR7, UR6, 0xb, URZ ;  /* 0x0000000b0607a899 */ /* 0x000fe4000800063f */
[----:B------:R-:W-:Y:S01]  /*07f0*/  @!UP2 USHF.L.U32 UR6, UR6, 0x1, URZ ;  /* 0x000000010606a899 */ /* 0x000fe2000800063f */
[----:B------:R-:W-:Y:S01]  /*0800*/  ISETP.EQ.U32.AND P3, PT, R13, 0x1, PT ;  /* 0x000000010d00780c */ /* 0x000fe20003f62070 */
[----:B------:R-:W-:Y:S01]  /*0810*/  VOTEU.ALL UP1, P0 ;  /* 0x00000000003f7886 */ /* 0x000fe20000020000 */
[----:B------:R-:W-:Y:S01]  /*0820*/  ISETP.NE.AND P2, PT, R0, R25, PT ;  /* 0x000000190000720c */ /* 0x000fe20003f45270 */
[----:B------:R-:W-:Y:S01]  /*0830*/  IMAD.MOV.U32 R13, RZ, RZ, 0x1 ;  /* 0x00000001ff0d7424 */ /* 0x000fe200078e00ff */
[----:B-----5:R-:W-:Y:S01]  /*0840*/  @!UP2 ULEA UR9, UR10, UR9, 0x18 ;  /* 0x000000090a09a291 */ /* 0x020fe2000f8ec03f */
[----:B------:R-:W-:Y:S01]  /*0850*/  LOP3.LUT P0, RZ, R10, 0x7, RZ, 0xc0, !PT ;  /* 0x000000070aff7812 */ /* 0x000fe2000780c0ff */
[----:B------:R-:W-:Y:S01]  /*0860*/  VOTEU.ALL UP2, P1 ;  /* 0x00000000003f7886 */ /* 0x000fe20000840000 */
[----:B------:R-:W-:Y:S01]  /*0870*/  ISETP.NE.AND P1, PT, R18, 0x3, PT ;  /* 0x000000031200780c */ /* 0x000fe20003f25270 */
[----:B------:R-:W2:Y:S02]  /*0880*/  FENCE.VIEW.ASYNC.S ;  /* 0x00000000000073c6 */ /* 0x000ea40000000000 */
[----:B--2---:R2:W3:Y:S01]  /*0890*/  @!UP0 SYNCS.EXCH.64 URZ, [UR8+0xc0], UR4 ;  /* 0x0000c004083f85b2 */ /* 0x0044e20008000100 */
[----:B------:R-:W-:-:S02]  /*08a0*/  ISETP.LT.U32.AND P0, PT, R12, 0x4, !P0 ;  /* 0x000000040c00780c */ /* 0x000fc40004701070 */
[----:B------:R-:W-:Y:S01]  /*08b0*/  ISETP.EQ.OR P1, PT, R18, RZ, !P1 ;  /* 0x000000ff1200720c */ /* 0x000fe20004f22670 */
[----:B-1----:R-:W-:Y:S01]  /*08c0*/  IMAD.MOV R24, RZ, RZ, -R2 ;  /* 0x000000ffff187224 */ /* 0x002fe200078e0a02 */
[----:B------:R-:W-:Y:S02]  /*08d0*/  R2UR UR11, R14 ;  /* 0x000000000e0b72ca */ /* 0x000fe400000e0000 */
[----:B------:R-:W-:Y:S01]  /*08e0*/  @P2 LEA.HI R0, R12, R12, RZ, 0x1 ;  /* 0x0000000c0c002211 */ /* 0x000fe200078f08ff */
[----:B0-----:R-:W-:Y:S01]  /*08f0*/  IMAD R3, R27, R24, R16 ;  /* 0x000000181b037224 */ /* 0x001fe200078e0210 */
[----:B------:R-:W-:Y:S02]  /*0900*/  ISETP.EQ.AND P1, PT, R6, RZ, P1 ;  /* 0x000000ff0600720c */ /* 0x000fe40000f22270 */
[----:B------:R-:W-:Y:S02]  /*0910*/  @P2 SHF.R.S32.HI R0, RZ, 0x1, R0 ;  /* 0x00000001ff002819 */ /* 0x000fe40000011400 */
[----:B------:R-:W-:Y:S01]  /*0920*/  SEL R7, RZ, 0x1, !P1 ;  /* 0x00000001ff077807 */ /* 0x000fe20004800000 */
[----:B------:R2:W0:Y:S01]  /*0930*/  @!UP1 SYNCS.EXCH.64 URZ, [UR8+0xc8], UR4 ;  /* 0x0000c804083f95b2 */ /* 0x0004220008000100 */
[----:B------:R-:W-:Y:S01]  /*0940*/  @P2 ISETP.NE.AND P5, PT, R0, R3, PT ;  /* 0x000000030000220c */ /* 0x000fe20003fa5270 */
[----:B------:R-:W-:Y:S01]  /*0950*/  NOP ;  /* 0x0000000000007918 */ /* 0x000fe20000000000 */
[----:B------:R-:W-:-:S02]  /*0960*/  SEL R0, RZ, 0x1, !P0 ;  /* 0x00000001ff007807 */ /* 0x000fc40004000000 */
[----:B------:R-:W-:Y:S02]  /*0970*/  @P2 SEL R13, RZ, 0x1, P5 ;  /* 0x00000001ff0d2807 */ /* 0x000fe40002800000 */
[----:B------:R-:W-:Y:S02]  /*0980*/  SEL R7, R7, 0x2, P6 ;  /* 0x0000000207077807 */ /* 0x000fe40003000000 */
[----:B------:R-:W-:Y:S01]  /*0990*/  LOP3.LUT R13, R13, R0, RZ, 0xc0, !PT ;  /* 0x000000000d0d7212 */ /* 0x000fe200078ec0ff */
[----:B------:R2:W1:Y:S01]  /*09a0*/  @!UP2 SYNCS.EXCH.64 URZ, [UR9+0xa0], UR6 ;  /* 0x0000a006093fa5b2 */ /* 0x0004620008000100 */
[----:B------:R2:W4:Y:S01]  /*09b0*/  @!UP3 SYNCS.EXCH.64 URZ, [UR9+0xa8], UR6 ;  /* 0x0000a806093fb5b2 */ /* 0x0005220008000100 */
[----:B------:R2:W0:Y:S01]  /*09c0*/  @!UP4 SYNCS.EXCH.64 URZ, [UR9+0xb0], UR6 ;  /* 0x0000b006093fc5b2 */ /* 0x0004220008000100 */
[----:B------:R2:W0:Y:S01]  /*09d0*/  @!UP5 SYNCS.EXCH.64 URZ, [UR9+0xb8], UR6 ;  /* 0x0000b806093fd5b2 */ /* 0x0004220008000100 */
[----:B------:R-:W-:Y:S01]  /*09e0*/  NOP ;  /* 0x0000000000007918 */ /* 0x000fe20000000000 */
[----:B--23--:R-:W-:Y:S05]  /*09f0*/  @!P3 BRA `(.L_x_4) ;  /* 0x000000000008b947 */ /* 0x00cfea0003800000 */
[----:B01--4-:R-:W-:Y:S01]  /*0a00*/  UCGABAR_ARV ;  /* 0x00000000000079c7 */ /* 0x013fe20008000000 */
[----:B------:R-:W-:Y:S05]  /*0a10*/  BRA `(.L_x_5) ;  /* 0x0000000000047947 */ /* 0x000fea0003800000 */
.L_x_4:
[----:B01--4-:R-:W-:Y:S01]  /*0a20*/  NOP ;  /* 0x0000000000007918 */ /* 0x013fe20000000000 */
.L_x_5:
[----:B------:R-:W-:Y:S01]  /*0a30*/  ULDC.64 UR4, c[0x0][0x598] ;  /* 0x0001660000047ab9 */ /* 0x000fe20000000a00 */
[----:B------:R-:W-:Y:S01]  /*0a40*/  ULDC.64 UR14, c[0x0][0x208] ;  /* 0x00008200000e7ab9 */ /* 0x000fe20000000a00 */
[----:B------:R-:W-:-:S04]  /*0a50*/  ISETP.NE.U32.AND P0, PT, RZ, UR4, PT ;  /* 0x00000004ff007c0c */ /* 0x000fc8000bf05070 */
[----:B------:R-:W-:-:S13]  /*0a60*/  ISETP.NE.AND.EX P0, PT, RZ, UR5, PT, P0 ;  /* 0x00000005ff007c0c */ /* 0x000fda000bf05300 */
[----:B------:R-:W-:Y:S05]  /*0a70*/  @!P0 BRA `(.L_x_6) ;  /* 0x00000000001c8947 */ /* 0x000fea0003800000 */
[----:B------:R-:W0:Y:S02]  /*0a80*/  LDC.64 R2, c[0x0][0x598] ;  /* 0x00016600ff027b82 */ /* 0x000e240000000a00 */
[----:B0-----:R-:W2:Y:S02]  /*0a90*/  LDG.E.64 R2, desc[UR14][R2.64] ;  /* 0x0000000e02027981 */ /* 0x001ea4000c1e1b00 */
[----:B--2---:R-:W-:-:S04]  /*0aa0*/  ISETP.NE.U32.AND P0, PT, R2, RZ, PT ;  /* 0x000000ff0200720c */ /* 0x004fc80003f05070 */
[----:B------:R-:W-:-:S13]  /*0ab0*/  ISETP.NE.AND.EX P0, PT, R3, RZ, PT, P0 ;  /* 0x000000ff0300720c */ /* 0x000fda0003f05300 */
[----:B------:R-:W-:Y:S05]  /*0ac0*/  @!P0 BRA `(.L_x_6) ;  /* 0x0000000000088947 */ /* 0x000fea0003800000 */
[----:B------:R0:W5:Y:S01]  /*0ad0*/  LD.E R14, desc[UR14][R2.64] ;  /* 0x0000000e020e7980 */ /* 0x000162000c101900 */
[----:B------:R-:W-:Y:S05]  /*0ae0*/  BRA `(.L_x_7) ;  /* 0x0000000000207947 */ /* 0x000fea0003800000 */
.L_x_6:
[----:B------:R-:W-:Y:S02]  /*0af0*/  ULDC.64 UR4, c[0x0][0x588] ;  /* 0x0001620000047ab9 */ /* 0x000fe40000000a00 */
[----:B------:R-:W-:-:S04]  /*0b00*/  ISETP.NE.U32.AND P0, PT, RZ, UR4, PT ;  /* 0x00000004ff007c0c */ /* 0x000fc8000bf05070 */
[----:B------:R-:W-:-:S13]  /*0b10*/  ISETP.NE.AND.EX P0, PT, RZ, UR5, PT, P0 ;  /* 0x00000005ff007c0c */ /* 0x000fda000bf05300 */
[----:B------:R-:W-:Y:S05]  /*0b20*/  @!P0 BRA `(.L_x_8) ;  /* 0x00000000000c8947 */ /* 0x000fea0003800000 */
[----:B------:R-:W0:Y:S02]  /*0b30*/  LDC.64 R14, c[0x0][0x588] ;  /* 0x00016200ff0e7b82 */ /* 0x000e240000000a00 */
[----:B0-----:R1:W5:Y:S01]  /*0b40*/  LDG.E R14, desc[UR14][R14.64] ;  /* 0x0000000e0e0e7981 */ /* 0x001362000c1e1900 */
[----:B------:R-:W-:Y:S05]  /*0b50*/  BRA `(.L_x_7) ;  /* 0x0000000000047947 */ /* 0x000fea0003800000 */
.L_x_8:
[----:B------:R-:W2:Y:S02]  /*0b60*/  LDC R14, c[0x0][0x580] ;  /* 0x00016000ff0e7b82 */ /* 0x000ea40000000800 */
.L_x_7:
[----:B------:R-:W-:Y:S02]  /*0b70*/  ULDC.64 UR4, c[0x0][0x5a0] ;  /* 0x0001680000047ab9 */ /* 0x000fe40000000a00 */
[----:B------:R-:W-:-:S04]  /*0b80*/  ISETP.NE.U32.AND P0, PT, RZ, UR4, PT ;  /* 0x00000004ff007c0c */ /* 0x000fc8000bf05070 */
[----:B------:R-:W-:-:S13]  /*0b90*/  ISETP.NE.AND.EX P0, PT, RZ, UR5, PT, P0 ;  /* 0x00000005ff007c0c */ /* 0x000fda000bf05300 */
[----:B------:R-:W-:Y:S05]  /*0ba0*/  @!P0 BRA `(.L_x_9) ;  /* 0x00000000001c8947 */ /* 0x000fea0003800000 */
[----:B0-----:R-:W0:Y:S02]  /*0bb0*/  LDC.64 R2, c[0x0][0x5a0] ;  /* 0x00016800ff027b82 */ /* 0x001e240000000a00 */
[----:B0-----:R-:W3:Y:S02]  /*0bc0*/  LDG.E.64 R2, desc[UR14][R2.64] ;  /* 0x0000000e02027981 */ /* 0x001ee4000c1e1b00 */
[----:B---3--:R-:W-:-:S04]  /*0bd0*/  ISETP.NE.U32.AND P0, PT, R2, RZ, PT ;  /* 0x000000ff0200720c */ /* 0x008fc80003f05070 */
[----:B------:R-:W-:-:S13]  /*0be0*/  ISETP.NE.AND.EX P0, PT, R3, RZ, PT, P0 ;  /* 0x000000ff0300720c */ /* 0x000fda0003f05300 */
[----:B------:R-:W-:Y:S05]  /*0bf0*/  @!P0 BRA `(.L_x_9) ;  /* 0x0000000000088947 */ /* 0x000fea0003800000 */
[----:B-1----:R0:W5:Y:S01]  /*0c00*/  LD.E R15, desc[UR14][R2.64] ;  /* 0x0000000e020f7980 */ /* 0x002162000c101900 */
[----:B------:R-:W-:Y:S05]  /*0c10*/  BRA `(.L_x_10) ;  /* 0x0000000000207947 */ /* 0x000fea0003800000 */
.L_x_9:
[----:B------:R-:W-:Y:S02]  /*0c20*/  ULDC.64 UR4, c[0x0][0x590] ;  /* 0x0001640000047ab9 */ /* 0x000fe40000000a00 */
[----:B------:R-:W-:-:S04]  /*0c30*/  ISETP.NE.U32.AND P0, PT, RZ, UR4, PT ;  /* 0x00000004ff007c0c */ /* 0x000fc8000bf05070 */
[----:B------:R-:W-:-:S13]  /*0c40*/  ISETP.NE.AND.EX P0, PT, RZ, UR5, PT, P0 ;  /* 0x00000005ff007c0c */ /* 0x000fda000bf05300 */
[----:B------:R-:W-:Y:S05]  /*0c50*/  @!P0 BRA `(.L_x_11) ;  /* 0x00000000000c8947 */ /* 0x000fea0003800000 */
[----:B0-----:R-:W1:Y:S02]  /*0c60*/  LDC.64 R2, c[0x0][0x590] ;  /* 0x00016400ff027b82 */ /* 0x001e640000000a00 */
[----:B-1----:R1:W5:Y:S01]  /*0c70*/  LDG.E R15, desc[UR14][R2.64] ;  /* 0x0000000e020f7981 */ /* 0x002362000c1e1900 */
[----:B------:R-:W-:Y:S05]  /*0c80*/  BRA `(.L_x_10) ;  /* 0x0000000000047947 */ /* 0x000fea0003800000 */
.L_x_11:
[----:B-1----:R-:W3:Y:S02]  /*0c90*/  LDC R15, c[0x0][0x584] ;  /* 0x00016100ff0f7b82 */ /* 0x002ee40000000800 */
.L_x_10:
[----:B------:R-:W4:Y:S01]  /*0ca0*/  LDC R0, c[0x0][0x65c] ;  /* 0x00019700ff007b82 */ /* 0x000f220000000800 */
[----:B------:R-:W-:Y:S01]  /*0cb0*/  ULDC UR8, c[0x0][0x28c] ;  /* 0x0000a30000087ab9 */ /* 0x000fe20000000800 */
[----:B------:R-:W-:Y:S01]  /*0cc0*/  ISETP.NE.AND P0, PT, R6, 0x2, PT ;  /* 0x000000020600780c */ /* 0x000fe20003f05270 */
[----:B------:R-:W-:Y:S01]  /*0cd0*/  UIADD3 UR8, UR8, 0x7f, URZ ;  /* 0x0000007f08087890 */ /* 0x000fe2000fffe03f */
[----:B------:R-:W-:Y:S01]  /*0ce0*/  IMAD.U32 R4, RZ, RZ, UR13 ;  /* 0x0000000dff047e24 */ /* 0x000fe2000f8e00ff */
[----:B------:R-:W-:Y:S01]  /*0cf0*/  UMOV UR5, URZ ;  /* 0x0000003f00057c82 */ /* 0x000fe20008000000 */
[----:B------:R-:W-:Y:S01]  /*0d00*/  UMOV UR4, URZ ;  /* 0x0000003f00047c82 */ /* 0x000fe20008000000 */
[----:B------:R-:W-:-:S04]  /*0d10*/  USHF.R.S32.HI UR9, URZ, 0x1f, UR8 ;  /* 0x0000001f3f097899 */ /* 0x000fc80008011408 */
[----:B------:R-:W-:Y:S01]  /*0d20*/  ULEA.HI UR9, UR9, UR8, URZ, 0x7 ;  /* 0x0000000809097291 */ /* 0x000fe2000f8f383f */
[----:B----4-:R-:W-:-:S13]  /*0d30*/  ISETP.NE.AND P2, PT, R0, 0x1, PT ;  /* 0x000000010000780c */ /* 0x010fda0003f45270 */
[----:B01----:R-:W0:Y:S01]  /*0d40*/  @P2 LDC R3, c[0x0][0x10] ;  /* 0x00000400ff032b82 */ /* 0x003e220000000800 */
[----:B------:R-:W-:Y:S02]  /*0d50*/  @P2 IMAD.MOV.U32 R17, RZ, RZ, RZ ;  /* 0x000000ffff112224 */ /* 0x000fe400078e00ff */
[----:B------:R-:W-:-:S05]  /*0d60*/  @P2 IMAD.MOV.U32 R5, RZ, RZ, RZ ;  /* 0x000000ffff052224 */ /* 0x000fca00078e00ff */
[----:B------:R-:W1:Y:S01]  /*0d70*/  @!P2 LDC R9, c[0x0][0xc] ;  /* 0x00000300ff09ab82 */ /* 0x000e620000000800 */
[----:B------:R-:W-:Y:S01]  /*0d80*/  ULDC UR6, c[0x0][0xc] ;  /* 0x0000030000067ab9 */ /* 0x000fe20000000800 */
[----:B------:R-:W-:Y:S02]  /*0d90*/  ULDC UR7, c[0x0][0x10] ;  /* 0x0000040000077ab9 */ /* 0x000fe40000000800 */
[----:B------:R-:W-:-:S04]  /*0da0*/  UIMAD.WIDE.U32 UR6, UR6, UR7, URZ ;  /* 0x00000007060672a5 */ /* 0x000fc8000f8e003f */
[----:B------:R-:W4:Y:S01]  /*0db0*/  LDC R8, c[0x0][0x14] ;  /* 0x00000500ff087b82 */ /* 0x000f220000000800 */
[----:B0-----:R-:W-:Y:S01]  /*0dc0*/  @P2 IMAD.WIDE.U32 R2, R3, UR13, R16 ;  /* 0x0000000d03022c25 */ /* 0x001fe2000f8e0010 */
[----:B------:R-:W-:-:S03]  /*0dd0*/  USHF.R.S32.HI UR13, URZ, 0x7, UR9 ;  /* 0x000000073f0d7899 */ /* 0x000fc60008011409 */
[----:B------:R-:W-:Y:S02]  /*0de0*/  @P2 IMAD.IADD R3, R3, 0x1, R5 ;  /* 0x0000000103032824 */ /* 0x000fe400078e0205 */
[----:B------:R-:W-:Y:S02]  /*0df0*/  IMAD.MOV.U32 R5, RZ, RZ, RZ ;  /* 0x000000ffff057224 */ /* 0x000fe400078e00ff */
[----:B-1----:R-:W-:-:S04]  /*0e00*/  @!P2 IMAD.WIDE.U32 R4, R16, R9, R4 ;  /* 0x000000091004a225 */ /* 0x002fc800078e0004 */
[----:B------:R-:W-:Y:S02]  /*0e10*/  @!P2 IMAD.MOV.U32 R2, RZ, RZ, R4 ;  /* 0x000000ffff02a224 */ /* 0x000fe400078e0004 */
[C---:B----4-:R-:W-:Y:S02]  /*0e20*/  IMAD R21, R8.reuse, UR7, RZ ;  /* 0x0000000708157c24 */ /* 0x050fe4000f8e02ff */
[----:B------:R-:W-:Y:S01]  /*0e30*/  IMAD.WIDE.U32 R8, R8, UR6, RZ ;  /* 0x0000000608087c25 */ /* 0x000fe2000f8e00ff */
[----:B------:R-:W-:-:S03]  /*0e40*/  ULDC.64 UR6, c[0x0][0x650] ;  /* 0x0001940000067ab9 */ /* 0x000fc60000000a00 */
[----:B------:R-:W-:Y:S02]  /*0e50*/  @!P2 IMAD.MOV.U32 R3, RZ, RZ, R5 ;  /* 0x000000ffff03a224 */ /* 0x000fe400078e0005 */
[----:B------:R-:W-:Y:S01]  /*0e60*/  IMAD.IADD R0, R9, 0x1, R21 ;  /* 0x0000000109007824 */ /* 0x000fe200078e0215 */
[----:B------:R-:W-:Y:S06]  /*0e70*/  @P0 BRA `(.L_x_12) ;  /* 0x0000000000200947 */ /* 0x000fec0003800000 */
[----:B------:R-:W-:Y:S01]  /*0e80*/  UISETP.GE.U32.AND UP0, UPT, UR13, 0x9, UPT ;  /* 0x000000090d00788c */ /* 0x000fe2000bf06070 */
[----:B------:R-:W-:Y:S01]  /*0e90*/  IADD3 R2, P0, R2, R8, RZ ;  /* 0x0000000802027210 */ /* 0x000fe20007f1e0ff */
[----:B------:R-:W-:-:S04]  /*0ea0*/  UIMAD.WIDE.U32 UR4, UR13, 0x38e38e39, URZ ;  /* 0x38e38e390d0478a5 */ /* 0x000fc8000f8e003f */
[----:B------:R-:W-:Y:S01]  /*0eb0*/  USHF.R.U32.HI UR5, URZ, 0x1, UR5 ;  /* 0x000000013f057899 */ /* 0x000fe20008011605 */
[----:B------:R-:W-:Y:S02]  /*0ec0*/  IMAD.X R3, R0, 0x1, R3, P0 ;  /* 0x0000000100037824 */ /* 0x000fe400000e0603 */
[----:B------:R-:W-:Y:S02]  /*0ed0*/  UMOV UR4, URZ ;  /* 0x0000003f00047c82 */ /* 0x000fe40008000000 */
[----:B------:R-:W-:Y:S02]  /*0ee0*/  @UP0 ULOP3.LUT UR4, UR5, 0x1, URZ, 0xc0, !UPT ;  /* 0x0000000105040892 */ /* 0x000fe4000f8ec03f */
[----:B------:R-:W-:-:S12]  /*0ef0*/  UIMAD UR5, UR5, -0x9, UR13 ;  /* 0xfffffff7050578a4 */ /* 0x000fd8000f8e020d */
.L_x_12:
[----:B------:R-:W-:Y:S01]  /*0f00*/  ISETP.GE.U32.AND P0, PT, R2, UR6, PT ;  /* 0x0000000602007c0c */ /* 0x000fe2000bf06070 */
[----:B------:R-:W-:Y:S01]  /*0f10*/  IMAD.MOV.U32 R6, RZ, RZ, -0x1 ;  /* 0xffffffffff067424 */ /* 0x000fe200078e00ff */
[----:B------:R-:W-:Y:S01]  /*0f20*/  PRMT R20, RZ, 0x7610, R20 ;  /* 0x00007610ff147816 */ /* 0x000fe20000000014 */
[----:B------:R-:W-:Y:S01]  /*0f30*/  IMAD.MOV.U32 R5, RZ, RZ, -0x1 ;  /* 0xffffffffff057424 */ /* 0x000fe200078e00ff */
[----:B------:R-:W-:Y:S01]  /*0f40*/  ISETP.GE.U32.AND.EX P0, PT, R3, UR7, PT, P0 ;  /* 0x0000000703007c0c */ /* 0x000fe2000bf06100 */
[----:B------:R-:W-:-:S12]  /*0f50*/  IMAD.MOV.U32 R4, RZ, RZ, -0x1 ;  /* 0xffffffffff047424 */ /* 0x000fd800078e00ff */
[----:B------:R-:W-:Y:S05]  /*0f60*/  @P0 BRA `(.L_x_13) ;  /* 0x0000000400240947 */ /* 0x000fea0003800000 */
[----:B------:R-:W0:Y:S01]  /*0f70*/  LDC.64 R30, c[0x0][0x628] ;  /* 0x00018a00ff1e7b82 */ /* 0x000e220000000a00 */
[----:B------:R-:W-:Y:S02]  /*0f80*/  IMAD.MOV.U32 R4, RZ, RZ, R2 ;  /* 0x000000ffff047224 */ /* 0x000fe400078e0002 */
[----:B------:R-:W-:-:S05]  /*0f90*/  IMAD.MOV.U32 R5, RZ, RZ, R3 ;  /* 0x000000ffff057224 */ /* 0x000fca00078e0003 */
[----:B------:R-:W1:Y:S08]  /*0fa0*/  LDC R6, c[0x0][0x630] ;  /* 0x00018c00ff067b82 */ /* 0x000e700000000800 */
[----:B------:R-:W4:Y:S01]  /*0fb0*/  LDC.64 R32, c[0x0][0x620] ;  /* 0x00018800ff207b82 */ /* 0x000f220000000a00 */
[----:B0-----:R-:W-:-:S04]  /*0fc0*/  ISETP.NE.U32.AND P0, PT, R30, RZ, PT ;  /* 0x000000ff1e00720c */ /* 0x001fc80003f05070 */
[----:B------:R-:W-:-:S13]  /*0fd0*/  ISETP.NE.AND.EX P0, PT, R31, RZ, PT, P0 ;  /* 0x000000ff1f00720c */ /* 0x000fda0003f05300 */
[----:B-1--4-:R-:W-:Y:S05]  /*0fe0*/  @!P0 BRA `(.L_x_14) ;  /* 0x0000000000288947 */ /* 0x012fea0003800000 */
[----:B------:R-:W0:Y:S02]  /*0ff0*/  LDC R23, c[0x0][0x634] ;  /* 0x00018d00ff177b82 */ /* 0x000e240000000800 */
[----:B0-----:R-:W-:-:S05]  /*1000*/  IADD3 R23, P0, R2, R23, RZ ;  /* 0x0000001702177210 */ /* 0x001fca0007f1e0ff */
[----:B------:R-:W-:-:S04]  /*1010*/  IMAD.X R29, RZ, RZ, R3, P0 ;  /* 0x000000ffff1d7224 */ /* 0x000fc800000e0603 */
[----:B------:R-:W-:-:S04]  /*1020*/  IMAD.WIDE.U32 R4, R29, R30, RZ ;  /* 0x0000001e1d047225 */ /* 0x000fc800078e00ff */
[----:B------:R-:W-:-:S04]  /*1030*/  IMAD.WIDE.U32 R20, P0, R23, R31, R4 ;  /* 0x0000001f17147225 */ /* 0x000fc80007800004 */
[----:B------:R-:W-:-:S04]  /*1040*/  IMAD.WIDE.U32 R4, R23, R30, RZ ;  /* 0x0000001e17047225 */ /* 0x000fc800078e00ff */
[----:B------:R-:W-:Y:S01]  /*1050*/  IMAD.X R23, RZ, RZ, RZ, P0 ;  /* 0x000000ffff177224 */ /* 0x000fe200000e06ff */
[----:B------:R-:W-:Y:S01]  /*1060*/  IADD3 RZ, P0, R5, R20, RZ ;  /* 0x0000001405ff7210 */ /* 0x000fe20007f1e0ff */
[----:B------:R-:W-:-:S04]  /*1070*/  IMAD.MOV.U32 R22, RZ, RZ, R21 ;  /* 0x000000ffff167224 */ /* 0x000fc800078e0015 */
[----:B------:R-:W-:-:S08]  /*1080*/  IMAD.WIDE.U32.X R4, R29, R31, R22, P0 ;  /* 0x0000001f1d047225 */ /* 0x000fd000000e0416 */
.L_x_14:
[----:B------:R-:W0:Y:S01]  /*1090*/  LDC.64 R34, c[0x0][0x640] ;  /* 0x00019000ff227b82 */ /* 0x000e220000000a00 */
[-CC-:B------:R-:W-:Y:S01]  /*10a0*/  SHF.R.U64 R36, R4, R6.reuse, R5.reuse ;  /* 0x0000000604247219 */ /* 0x180fe20000001205 */
[----:B------:R-:W-:Y:S01]  /*10b0*/  IMAD.MOV.U32 R39, RZ, RZ, 0x1 ;  /* 0x00000001ff277424 */ /* 0x000fe200078e00ff */
[----:B------:R-:W-:Y:S02]  /*10c0*/  SHF.R.U32.HI R4, RZ, R6, R5 ;  /* 0x00000006ff047219 */ /* 0x000fe40000011605 */
[----:B------:R-:W-:-:S03]  /*10d0*/  IADD3 R21, P0, RZ, -R36, RZ ;  /* 0x80000024ff157210 */ /* 0x000fc60007f1e0ff */
[----:B------:R-:W1:Y:S02]  /*10e0*/  LDC R20, c[0x0][0x618] ;  /* 0x00018600ff147b82 */ /* 0x000e640000000800 */
[----:B------:R-:W-:-:S04]  /*10f0*/  IMAD.X R5, RZ, RZ, ~R4, P0 ;  /* 0x000000ffff057224 */ /* 0x000fc800000e0e04 */
[-C--:B------:R-:W-:Y:S02]  /*1100*/  IMAD R6, R5, R32.reuse, RZ ;  /* 0x0000002005067224 */ /* 0x080fe400078e02ff */
[----:B------:R-:W4:Y:S01]  /*1110*/  LDC R23, c[0x0][0x608] ;  /* 0x00018200ff177b82 */ /* 0x000f220000000800 */
[----:B------:R-:W-:-:S04]  /*1120*/  IMAD.WIDE.U32 R4, R21, R32, R2 ;  /* 0x0000002015047225 */ /* 0x000fc800078e0002 */
[----:B------:R-:W-:-:S03]  /*1130*/  IMAD R21, R21, R33, R6 ;  /* 0x0000002115157224 */ /* 0x000fc600078e0206 */
[----:B------:R-:W2:Y:S01]  /*1140*/  LDC R26, c[0x0][0x658] ;  /* 0x00019600ff1a7b82 */ /* 0x000ea20000000800 */
[----:B------:R-:W-:Y:S01]  /*1150*/  IMAD.IADD R5, R5, 0x1, R21 ;  /* 0x0000000105057824 */ /* 0x000fe200078e0215 */
[----:B0-----:R-:W-:Y:S01]  /*1160*/  ISETP.NE.U32.AND P0, PT, R34, RZ, PT ;  /* 0x000000ff2200720c */ /* 0x001fe20003f05070 */
[----:B------:R-:W-:-:S03]  /*1170*/  IMAD.MOV.U32 R21, RZ, RZ, -0x1 ;  /* 0xffffffffff157424 */ /* 0x000fc600078e00ff */
[----:B------:R-:W-:Y:S02]  /*1180*/  ISETP.NE.AND.EX P0, PT, R35, RZ, PT, P0 ;  /* 0x000000ff2300720c */ /* 0x000fe40003f05300 */
[----:B------:R-:W0:Y:S01]  /*1190*/  LDC R33, c[0x0][0x600] ;  /* 0x00018000ff217b82 */ /* 0x000e220000000800 */
[-CC-:B-1----:R-:W-:Y:S02]  /*11a0*/  SHF.R.U64 R31, R4, R20.reuse, R5.reuse ;  /* 0x00000014041f7219 */ /* 0x182fe40000001205 */
[----:B------:R-:W-:-:S05]  /*11b0*/  SHF.R.U32.HI R4, RZ, R20, R5 ;  /* 0x00000014ff047219 */ /* 0x000fca0000011605 */
[----:B------:R-:W1:Y:S01]  /*11c0*/  LDC R28, c[0x0][0x648] ;  /* 0x00019200ff1c7b82 */ /* 0x000e620000000800 */
[-CC-:B----4-:R-:W-:Y:S02]  /*11d0*/  SHF.R.U64 R41, R31, R23.reuse, R4.reuse ;  /* 0x000000171f297219 */ /* 0x190fe40000001204 */
[----:B------:R-:W-:-:S05]  /*11e0*/  SHF.R.U32.HI R5, RZ, R23, R4 ;  /* 0x00000017ff057219 */ /* 0x000fca0000011604 */
[----:B------:R-:W4:Y:S01]  /*11f0*/  LDC R37, c[0x0][0x638] ;  /* 0x00018e00ff257b82 */ /* 0x000f220000000800 */
[-C--:B--2---:R-:W-:Y:S02]  /*1200*/  SHF.L.U32 R4, R21, R26.reuse, RZ ;  /* 0x0000001a15047219 */ /* 0x084fe400000006ff */
[--C-:B------:R-:W-:Y:S02]  /*1210*/  SHF.R.U64 R32, R41, R26, R5.reuse ;  /* 0x0000001a29207219 */ /* 0x100fe40000001205 */
[----:B------:R-:W-:Y:S02]  /*1220*/  LOP3.LUT R6, RZ, R4, RZ, 0x33, !PT ;  /* 0x00000004ff067212 */ /* 0x000fe400078e33ff */
[----:B------:R-:W-:Y:S01]  /*1230*/  SHF.R.U32.HI R5, RZ, R26, R5 ;  /* 0x0000001aff057219 */ /* 0x000fe20000011605 */
[----:B------:R-:W2:Y:S01]  /*1240*/  LDC R30, c[0x0][0x610] ;  /* 0x00018400ff1e7b82 */ /* 0x000ea20000000800 */
[----:B------:R-:W-:Y:S01]  /*1250*/  IMAD.MOV.U32 R4, RZ, RZ, R32 ;  /* 0x000000ffff047224 */ /* 0x000fe200078e0020 */
[----:B------:R-:W-:Y:S06]  /*1260*/  @!P0 BRA `(.L_x_15) ;  /* 0x0000000000288947 */ /* 0x000fec0003800000 */
[----:B------:R-:W3:Y:S02]  /*1270*/  LDC R23, c[0x0][0x64c] ;  /* 0x00019300ff177b82 */ /* 0x000ee40000000800 */
[----:B---3--:R-:W-:-:S05]  /*1280*/  IADD3 R23, P0, R32, R23, RZ ;  /* 0x0000001720177210 */ /* 0x008fca0007f1e0ff */
        /* <DEDUP_REMOVED lines=8> */
.L_x_15:
[----:B-1----:R-:W-:Y:S01]  /*1310*/  SHF.R.U64 R17, R4, R28, R5 ;  /* 0x0000001c04117219 */ /* 0x002fe20000001205 */
[----:B------:R-:W-:Y:S01]  /*1320*/  @P2 IMAD R25, R27, R24, R16 ;  /* 0x000000181b192224 */ /* 0x000fe200078e0210 */
[----:B------:R-:W-:Y:S02]  /*1330*/  SHF.L.U32 R4, R39, R26, RZ ;  /* 0x0000001a27047219 */ /* 0x000fe400000006ff */
[----:B------:R-:W-:Y:S01]  /*1340*/  LOP3.LUT R5, R41, R6, RZ, 0xc0, !PT ;  /* 0x0000000629057212 */ /* 0x000fe200078ec0ff */
[----:B0-----:R-:W-:Y:S02]  /*1350*/  VIADD R6, R33, 0xffffffff ;  /* 0xffffffff21067836 */ /* 0x001fe40000000000 */
[----:B------:R-:W-:Y:S02]  /*1360*/  IMAD.MOV R20, RZ, RZ, -R17 ;  /* 0x000000ffff147224 */ /* 0x000fe400078e0a11 */
[----:B------:R-:W-:Y:S01]  /*1370*/  IMAD R16, R4, R17, R5 ;  /* 0x0000001104107224 */ /* 0x000fe200078e0205 */
[----:B------:R-:W-:Y:S01]  /*1380*/  LOP3.LUT R17, R31, R6, RZ, 0xc0, !PT ;  /* 0x000000061f117212 */ /* 0x000fe200078ec0ff */
[----:B----4-:R-:W-:-:S02]  /*1390*/  IMAD R4, R20, R37, R32 ;  /* 0x0000002514047224 */ /* 0x010fc400078e0220 */
[----:B--2---:R-:W-:Y:S02]  /*13a0*/  IMAD R6, R16, R30, R25 ;  /* 0x0000001e10067224 */ /* 0x004fe400078e0219 */
[----:B------:R-:W-:Y:S02]  /*13b0*/  IMAD R17, R4, R33, R17 ;  /* 0x0000002104117224 */ /* 0x000fe400078e0211 */
[----:B------:R-:W-:Y:S02]  /*13c0*/  IMAD.MOV.U32 R20, RZ, RZ, 0x1 ;  /* 0x00000001ff147424 */ /* 0x000fe400078e00ff */
[----:B------:R-:W-:Y:S01]  /*13d0*/  IMAD.MOV.U32 R4, RZ, RZ, R36 ;  /* 0x000000ffff047224 */ /* 0x000fe200078e0024 */
[----:B------:R-:W-:Y:S02]  /*13e0*/  SEL R5, R17, R6, !P2 ;  /* 0x0000000611057207 */ /* 0x000fe40005000000 */
[----:B------:R-:W-:-:S07]  /*13f0*/  SEL R6, R6, R17, !P2 ;  /* 0x0000001106067207 */ /* 0x000fce0005000000 */
.L_x_13:
[----:B------:R-:W-:Y:S05]  /*1400*/  @!P3 BRA `(.L_x_16) ;  /* 0x00000000000cb947 */ /* 0x000fea0003800000 */
[----:B------:R-:W-:Y:S01]  /*1410*/  UCGABAR_WAIT ;  /* 0x0000000000007dc7 */ /* 0x000fe20008000000 */
[----:B------:R-:W-:Y:S01]  /*1420*/  CCTL.IVALL ;  /* 0x00000000ff00798f */ /* 0x000fe20002000000 */
[----:B------:R-:W-:Y:S05]  /*1430*/  BRA `(.L_x_17) ;  /* 0x0000000000047947 */ /* 0x000fea0003800000 */
.L_x_16:
[----:B------:R-:W-:Y:S06]  /*1440*/  BAR.SYNC.DEFER_BLOCKING 0x0 ;  /* 0x0000000000007b1d */ /* 0x000fec0000010000 */
.L_x_17:
[----:B------:R-:W-:Y:S05]  /*1450*/  @!P4 BRA `(.L_x_18) ;  /* 0x0000006c00c8c947 */ /* 0x000fea0003800000 */
[----:B------:R-:W-:-:S13]  /*1460*/  ISETP.GT.U32.AND P0, PT, R38, 0x1, PT ;  /* 0x000000012600780c */ /* 0x000fda0003f04070 */
[----:B------:R-:W-:Y:S05]  /*1470*/  @P0 EXIT ;  /* 0x000000000000094d */ /* 0x000fea0003800000 */
.L_x_19:
[----:B------:R-:W-:-:S08]  /*1480*/  NOP ;  /* 0x0000000000007918 */ /* 0x000fd00000000000 */
[----:B------:R-:W0:Y:S02]  /*1490*/  USETMAXREG.TRY_ALLOC.CTAPOOL UP0, 0xe8 ;  /* 0x000000e8000079c8 */ /* 0x000e240008000600 */
[----:B0-----:R-:W-:-:S13]  /*14a0*/  PLOP3.LUT P0, PT, PT, PT, UP0, 0x80, 0x0 ;  /* 0x000000000000781c */ /* 0x001fda0003f0f008 */
[----:B------:R-:W-:Y:S05]  /*14b0*/  @!P0 BRA `(.L_x_19) ;  /* 0xfffffffc00f08947 */ /* 0x000fea000383ffff */
[----:B------:R-:W-:-:S13]  /*14c0*/  LOP3.LUT P0, RZ, R20, 0xff, RZ, 0xc0, !PT ;  /* 0x000000ff14ff7812 */ /* 0x000fda000780c0ff */
[----:B------:R-:W-:Y:S05]  /*14d0*/  @!P0 EXIT ;  /* 0x000000000000894d */ /* 0x000fea0003800000 */
[----:B------:R-:W0:Y:S01]  /*14e0*/  S2UR UR6, SR_CgaCtaId ;  /* 0x00000000000679c3 */ /* 0x000e220000008800 */
[CC--:B------:R-:W-:Y:S01]  /*14f0*/  LEA.HI R11, R19.reuse, R10.reuse, RZ, 0x2 ;  /* 0x0000000a130b7211 */ /* 0x0c0fe200078f10ff */
[----:B------:R-:W-:Y:S01]  /*1500*/  UIADD3 UR7, UR11, -0x1, URZ ;  /* 0xffffffff0b077890 */ /* 0x000fe2000fffe03f */
[----:B------:R-:W-:Y:S01]  /*1510*/  LEA.HI R19, R19, R10, RZ, 0x5 ;  /* 0x0000000a13137211 */ /* 0x000fe200078f28ff */
[----:B------:R-:W-:Y:S01]  /*1520*/  UMOV UR9, 0x400 ;  /* 0x0000040000097882 */ /* 0x000fe20000000000 */
[--C-:B------:R-:W-:Y:S01]  /*1530*/  SHF.R.S32.HI R18, RZ, 0x2, R11.reuse ;  /* 0x00000002ff127819 */ /* 0x100fe2000001140b */
[----:B------:R-:W-:Y:S01]  /*1540*/  UISETP.LT.AND UP0, UPT, UR13, 0x1, UPT ;  /* 0x000000010d00788c */ /* 0x000fe2000bf01270 */
[----:B------:R-:W-:Y:S01]  /*1550*/  SHF.R.S32.HI R17, RZ, 0x1f, R11 ;  /* 0x0000001fff117819 */ /* 0x000fe2000001140b */
[----:B------:R-:W-:Y:S01]  /*1560*/  USHF.L.U32 UR21, UR13, 0x1, URZ ;  /* 0x000000010d157899 */ /* 0x000fe2000800063f */
[----:B------:R-:W-:Y:S01]  /*1570*/  LOP3.LUT R11, R11, 0xfffffffc, RZ, 0xc0, !PT ;  /* 0xfffffffc0b0b7812 */ /* 0x000fe200078ec0ff */
[----:B------:R-:W-:Y:S01]  /*1580*/  USEL UR10, UR13, 0x1, UP0 ;  /* 0x000000010d0a7887 */ /* 0x000fe20008000000 */
[----:B------:R-:W-:Y:S01]  /*1590*/  LEA.HI R17, R17, R18, RZ, 0x3 ;  /* 0x0000001211117211 */ /* 0x000fe200078f18ff */
[----:B------:R-:W-:Y:S01]  /*15a0*/  UISETP.NE.AND UP0, UPT, UR7, URZ, UPT ;  /* 0x0000003f0700728c */ /* 0x000fe2000bf05270 */
[----:B------:R-:W-:Y:S01]  /*15b0*/  LOP3.LUT R148, R7, 0x1, RZ, 0xfc, !PT ;  /* 0x0000000107947812 */ /* 0x000fe200078efcff */
[----:B------:R-:W-:Y:S01]  /*15c0*/  IMAD.IADD R16, R10, 0x1, -R11 ;  /* 0x000000010a107824 */ /* 0x000fe200078e0a0b */
[----:B------:R-:W-:Y:S01]  /*15d0*/  LOP3.LUT R17, R17, 0xfffffff8, RZ, 0xc0, !PT ;  /* 0xfffffff811117812 */ /* 0x000fe200078ec0ff */
[----:B------:R-:W-:-:S04]  /*15e0*/  UIADD3 UR10, -UR10, UR13, URZ ;  /* 0x0000000d0a0a7290 */ /* 0x000fc8000fffe13f */
[----:B------:R-:W-:Y:S01]  /*15f0*/  IMAD.IADD R18, R18, 0x1, -R17 ;  /* 0x0000000112127824 */ /* 0x000fe200078e0a11 */
[----:B------:R-:W-:Y:S01]  /*1600*/  SHF.R.S32.HI R17, RZ, 0x5, R19 ;  /* 0x00000005ff117819 */ /* 0x000fe20000011413 */
[----:B0-----:R-:W-:-:S03]  /*1610*/  ULEA UR9, UR6, UR9, 0x18 ;  /* 0x0000000906097291 */ /* 0x001fc6000f8ec03f */
[--C-:B------:R-:W-:Y:S01]  /*1620*/  SHF.R.S32.HI R19, RZ, 0x1f, R18.reuse ;  /* 0x0000001fff137819 */ /* 0x100fe20000011412 */
[----:B------:R-:W-:Y:S01]  /*1630*/  USHF.L.U32 UR6, UR7, 0x3, URZ ;  /* 0x0000000307067899 */ /* 0x000fe2000800063f */
[C-C-:B------:R-:W-:Y:S01]  /*1640*/  IMAD R20, R17.reuse, -0x10, -R18.reuse ;  /* 0xfffffff011147824 */ /* 0x140fe200078e0a12 */
[----:B------:R-:W-:Y:S02]  /*1650*/  USEL UR7, URZ, 0x1, UP0 ;  /* 0x000000013f077887 */ /* 0x000fe40008000000 */
[----:B------:R-:W-:Y:S01]  /*1660*/  ULOP3.LUT UR6, UR6, 0x8, URZ, 0xc0, !UPT ;  /* 0x0000000806067892 */ /* 0x000fe2000f8ec03f */
[----:B------:R-:W-:Y:S01]  /*1670*/  IMAD.WIDE R10, R17, 0x10, R18 ;  /* 0x00000010110a7825 */ /* 0x000fe200078e0212 */
[----:B------:R-:W-:Y:S02]  /*1680*/  UIADD3 UR22, UR9, 0xa0, URZ ;  /* 0x000000a009167890 */ /* 0x000fe4000fffe03f */
[----:B------:R-:W-:Y:S01]  /*1690*/  ULOP3.LUT UR23, UR6, 0x8, URZ, 0x3c, !UPT ;  /* 0x0000000806177892 */ /* 0x000fe2000f8e3c3f */
[----:B------:R-:W-:Y:S01]  /*16a0*/  IMAD.U32 R150, RZ, RZ, UR7 ;  /* 0x00000007ff967e24 */ /* 0x000fe2000f8e00ff */
[----:B------:R-:W-:-:S02]  /*16b0*/  ULOP3.LUT UR12, UR6, 0x18, URZ, 0x3c, !UPT ;  /* 0x00000018060c7892 */ /* 0x000fc4000f8e3c3f */
[----:B------:R-:W-:Y:S01]  /*16c0*/  ULEA UR11, UR11, UR22, 0x3 ;  /* 0x000000160b0b7291 */ /* 0x000fe2000f8e183f */
[----:B------:R-:W-:Y:S02]  /*16d0*/  ULDC UR6, c[0x0][0x284] ;  /* 0x0000a10000067ab9 */ /* 0x000fe40000000800 */
[----:B------:R-:W-:-:S09]  /*16e0*/  VIADD R17, R20, UR6 ;  /* 0x0000000614117c36 */ /* 0x000fd20008000000 */
.L_x_174:
[----:B------:R-:W-:Y:S01]  /*16f0*/  SHF.L.U32 R18, R150, 0x1f, RZ ;  /* 0x0000001f96127819 */ /* 0x000fe200000006ff */
[----:B------:R-:W0:Y:S01]  /*1700*/  LDC R19, c[0x0][0x28c] ;  /* 0x0000a300ff137b82 */ /* 0x000e220000000800 */
[----:B------:R-:W-:Y:S01]  /*1710*/  UMOV UR6, URZ ;  /* 0x0000003f00067c82 */ /* 0x000fe20008000000 */
[----:B------:R-:W-:Y:S01]  /*1720*/  UMOV UR20, UR5 ;  /* 0x0000000500147c82 */ /* 0x000fe20008000000 */
[----:B-1----:R-:W1:Y:S01]  /*1730*/  SYNCS.PHASECHK.TRANS64.TRYWAIT P0, [UR11+-0x8], R18 ;  /* 0xfffff812ff0075a7 */ /* 0x002e62000800014b */
[----:B0-----:R-:W-:Y:S01]  /*1740*/  ISETP.GE.AND P1, PT, R19, 0x1, PT ;  /* 0x000000011300780c */ /* 0x001fe20003f26270 */
[----:B-1-34-:R-:W-:-:S12]  /*1750*/  @!P0 BRA `(.L_x_20) ;  /* 0x0000007c00f88947 */ /* 0x01afd80003800000 */
.L_x_201:
[----:B------:R-:W-:Y:S01]  /*1760*/  UMOV UR7, URZ ;  /* 0x0000003f00077c82 */ /* 0x000fe20008000000 */
[----:B------:R-:W-:Y:S01]  /*1770*/  UMOV UR8, URZ ;  /* 0x0000003f00087c82 */ /* 0x000fe20008000000 */
[----:B------:R-:W-:Y:S02]  /*1780*/  CS2R R88, SRZ ;  /* 0x0000000000587805 */ /* 0x000fe4000001ff00 */
[----:B------:R-:W-:Y:S02]  /*1790*/  CS2R R22, SRZ ;  /* 0x0000000000167805 */ /* 0x000fe4000001ff00 */
[----:B------:R-:W-:Y:S02]  /*17a0*/  CS2R R90, SRZ ;  /* 0x00000000005a7805 */ /* 0x000fe4000001ff00 */
[----:B------:R-:W-:Y:S02]  /*17b0*/  CS2R R92, SRZ ;  /* 0x00000000005c7805 */ /* 0x000fe4000001ff00 */
[----:B------:R-:W-:-:S02]  /*17c0*/  CS2R R94, SRZ ;  /* 0x00000000005e7805 */ /* 0x000fc4000001ff00 */
[----:B------:R-:W-:Y:S02]  /*17d0*/  CS2R R96, SRZ ;  /* 0x0000000000607805 */ /* 0x000fe4000001ff00 */
        /* <DEDUP_REMOVED lines=24> */
[----:B------:R-:W-:Y:S01]  /*1960*/  CS2R R146, SRZ ;  /* 0x0000000000927805 */ /* 0x000fe2000001ff00 */
[----:B------:R-:W-:Y:S01]  /*1970*/  IMAD.MOV.U32 R149, RZ, RZ, RZ ;  /* 0x000000ffff957224 */ /* 0x000fe200078e00ff */
[----:B------:R-:W-:Y:S01]  /*1980*/  CS2R R24, SRZ ;  /* 0x0000000000187805 */ /* 0x000fe2000001ff00 */
[----:B------:R-:W-:Y:S01]  /*1990*/  IMAD.MOV.U32 R151, RZ, RZ, RZ ;  /* 0x000000ffff977224 */ /* 0x000fe200078e00ff */
[----:B------:R-:W-:Y:S01]  /*19a0*/  CS2R R26, SRZ ;  /* 0x00000000001a7805 */ /* 0x000fe2000001ff00 */
[----:B------:R-:W-:Y:S01]  /*19b0*/  IMAD.U32 R152, RZ, RZ, UR4 ;  /* 0x00000004ff987e24 */ /* 0x000fe2000f8e00ff */
        /* <DEDUP_REMOVED lines=29> */
[----:B------:R-:W-:Y:S01]  /*1b90*/  CS2R R86, SRZ ;  /* 0x0000000000567805 */ /* 0x000fe2000001ff00 */
[----:B------:R-:W-:Y:S06]  /*1ba0*/  @!P1 BRA `(.L_x_21) ;  /* 0x00000008006c9947 */ /* 0x000fec0003800000 */
[----:B------:R-:W-:-:S13]  /*1bb0*/  ISETP.NE.AND P1, PT, R148, 0x3, PT ;  /* 0x000000039400780c */ /* 0x000fda0003f25270 */
[----:B------:R-:W-:Y:S05]  /*1bc0*/  @!P1 BRA `(.L_x_22) ;  /* 0x0000000000049947 */ /* 0x000fea0003800000 */
[----:B------:R-:W-:Y:S01]  /*1bd0*/  BPT.TRAP 0x1 ;  /* 0x000000040000795c */ /* 0x000fe20000300000 */
.L_x_22:
[----:B------:R-:W-:Y:S01]  /*1be0*/  ULEA UR6, UR5, UR9, 0x3 ;  /* 0x0000000905067291 */ /* 0x000fe2000f8e183f */
[----:B0-----:R-:W-:-:S05]  /*1bf0*/  IMAD.U32 R18, RZ, RZ, UR4 ;  /* 0x00000004ff127e24 */ /* 0x001fca000f8e00ff */
[----:B------:R-:W-:-:S04]  /*1c00*/  SHF.L.U32 R18, R18, 0x1f, RZ ;  /* 0x0000001f12127819 */ /* 0x000fc800000006ff */
[----:B------:R0:W1:Y:S01]  /*1c10*/  SYNCS.PHASECHK.TRANS64.TRYWAIT P0, [UR6], R18 ;  /* 0x00000012ff0075a7 */ /* 0x0000620008000146 */
[----:B------:R-:W-:Y:S05]  /*1c20*/  @!P1 BRA `(.L_x_23) ;  /* 0x0000000000049947 */ /* 0x000fea0003800000 */
[----:B------:R-:W-:Y:S01]  /*1c30*/  BPT.TRAP 0x1 ;  /* 0x000000040000795c */ /* 0x000fe20000300000 */
.L_x_23:
[----:B-1----:R-:W-:Y:S05]  /*1c40*/  @P0 BRA `(.L_x_24) ;  /* 0x0000000000080947 */ /* 0x002fea0003800000 */
[----:B------:R-:W1:Y:S02]  /*1c50*/  SYNCS.PHASECHK.TRANS64.TRYWAIT P0, [UR6], R18 ;  /* 0x00000012ff0075a7 */ /* 0x000e640008000146 */
[----:B-1----:R-:W-:Y:S05]  /*1c60*/  @!P0 BRA `(.L_x_25) ;  /* 0x0000007800cc8947 */ /* 0x002fea0003800000 */
.L_x_24:
[----:B------:R-:W-:Y:S01]  /*1c70*/  UIADD3 UR6, UR9, 0x180, URZ ;  /* 0x0000018009067890 */ /* 0x000fe2000fffe03f */
[----:B------:R-:W-:Y:S01]  /*1c80*/  WARPGROUP.ARRIVE ;  /* 0x00000000000079c5 */ /* 0x000fe20000000000 */
[----:B------:R-:W-:Y:S01]  /*1c90*/  UIADD3 UR7, UR9, 0x12180, URZ ;  /* 0x0001218009077890 */ /* 0x000fe2000fffe03f */
[----:B------:R-:W-:Y:S01]  /*1ca0*/  CS2R R88, SRZ ;  /* 0x0000000000587805 */ /* 0x000fe2000001ff00 */
[----:B------:R-:W-:Y:S01]  /*1cb0*/  USHF.R.U32.HI UR6, URZ, 0x4, UR6 ;  /* 0x000000043f067899 */ /* 0x000fe20008011606 */
[----:B------:R-:W-:Y:S01]  /*1cc0*/  CS2R R22, SRZ ;  /* 0x0000000000167805 */ /* 0x000fe2000001ff00 */
[----:B------:R-:W-:Y:S01]  /*1cd0*/  USHF.R.U32.HI UR7, URZ, 0x4, UR7 ;  /* 0x000000043f077899 */ /* 0x000fe20008011607 */
[----:B------:R-:W-:Y:S01]  /*1ce0*/  CS2R R90, SRZ ;  /* 0x00000000005a7805 */ /* 0x000fe2000001ff00 */
[----:B------:R-:W-:Y:S01]  /*1cf0*/  ULOP3.LUT UR6, UR6, 0x3fff, URZ, 0xc0, !UPT ;  /* 0x00003fff06067892 */ /* 0x000fe2000f8ec03f */
[----:B------:R-:W-:Y:S01]  /*1d00*/  CS2R R92, SRZ ;  /* 0x00000000005c7805 */ /* 0x000fe2000001ff00 */
[----:B------:R-:W-:Y:S01]  /*1d10*/  ULOP3.LUT UR7, UR7, 0x3fff, URZ, 0xc0, !UPT ;  /* 0x00003fff07077892 */ /* 0x000fe2000f8ec03f */
[----:B------:R-:W-:Y:S01]  /*1d20*/  CS2R R94, SRZ ;  /* 0x00000000005e7805 */ /* 0x000fe2000001ff00 */
[----:B------:R-:W-:Y:S01]  /*1d30*/  ULOP3.LUT UR6, UR6, 0x10000, URZ, 0xfc, !UPT ;  /* 0x0001000006067892 */ /* 0x000fe2000f8efc3f */
[----:B------:R-:W-:Y:S01]  /*1d40*/  CS2R R96, SRZ ;  /* 0x0000000000607805 */ /* 0x000fe2000001ff00 */
[----:B------:R-:W-:Y:S01]  /*1d50*/  ULOP3.LUT UR7, UR7, 0x10000, URZ, 0xfc, !UPT ;  /* 0x0001000007077892 */ /* 0x000fe2000f8efc3f */
[----:B------:R-:W-:Y:S01]  /*1d60*/  CS2R R98, SRZ ;  /* 0x0000000000627805 */ /* 0x000fe2000001ff00 */
[----:B------:R-:W-:Y:S01]  /*1d70*/  ULEA UR6, UR5, UR6, 0x9 ;  /* 0x0000000605067291 */ /* 0x000fe2000f8e483f */
[----:B------:R-:W-:Y:S01]  /*1d80*/  CS2R R102, SRZ ;  /* 0x0000000000667805 */ /* 0x000fe2000001ff00 */
[----:B------:R-:W-:Y:S01]  /*1d90*/  ULEA UR7, UR5, UR7, 0xa ;  /* 0x0000000705077291 */ /* 0x000fe2000f8e503f */
[----:B------:R-:W-:Y:S01]  /*1da0*/  CS2R R100, SRZ ;  /* 0x0000000000647805 */ /* 0x000fe2000001ff00 */
[----:B------:R-:W-:Y:S01]  /*1db0*/  UMOV UR17, 0x40000040 ;  /* 0x4000004000117882 */ /* 0x000fe20000000000 */
[----:B------:R-:W-:Y:S01]  /*1dc0*/  UMOV UR19, 0x40000040 ;  /* 0x4000004000137882 */ /* 0x000fe20000000000 */
[----:B------:R-:W-:Y:S01]  /*1dd0*/  CS2R R104, SRZ ;  /* 0x0000000000687805 */ /* 0x000fe2000001ff00 */
[----:B------:R-:W-:Y:S01]  /*1de0*/  UMOV UR16, UR6 ;  /* 0x0000000600107c82 */ /* 0x000fe20008000000 */
[----:B------:R-:W-:Y:S01]  /*1df0*/  CS2R R106, SRZ ;  /* 0x00000000006a7805 */ /* 0x000fe2000001ff00 */
[----:B------:R-:W-:Y:S01]  /*1e00*/  UMOV UR18, UR7 ;  /* 0x0000000700127c82 */ /* 0x000fe20008000000 */
[----:B------:R-:W-:Y:S01]  /*1e10*/  CS2R R108, SRZ ;  /* 0x00000000006c7805 */ /* 0x000fe2000001ff00 */
[----:B------:R-:W-:Y:S01]  /*1e20*/  QGMMA.64x128x32.F32.E5M2.E5M2 R24, gdesc[UR16], RZ, !UPT ;  /* 0x01e00000101879f3 */ /* 0x000fe2000c7038ff */
[----:B------:R-:W-:Y:S01]  /*1e30*/  UIADD3 UR16, UR6, 0x2, URZ ;  /* 0x0000000206107890 */ /* 0x000fe2000fffe03f */
[----:B------:R-:W-:Y:S01]  /*1e40*/  CS2R R110, SRZ ;  /* 0x00000000006e7805 */ /* 0x000fe2000001ff00 */
[----:B------:R-:W-:Y:S01]  /*1e50*/  UIADD3 UR18, UR7, 0x2, URZ ;  /* 0x0000000207127890 */ /* 0x000fe2000fffe03f */
[----:B------:R-:W-:Y:S01]  /*1e60*/  CS2R R112, SRZ ;  /* 0x0000000000707805 */ /* 0x000fe2000001ff00 */
[----:B------:R-:W-:Y:S01]  /*1e70*/  UMOV UR17, 0x40000040 ;  /* 0x4000004000117882 */ /* 0x000fe20000000000 */
[----:B------:R-:W-:Y:S01]  /*1e80*/  UMOV UR19, 0x40000040 ;  /* 0x4000004000137882 */ /* 0x000fe20000000000 */
        /* <DEDUP_REMOVED lines=17> */
[----:B------:R-:W-:Y:S02]  /*1fa0*/  IMAD.MOV.U32 R149, RZ, RZ, RZ ;  /* 0x000000ffff957224 */ /* 0x000fe400078e00ff */
[----:B------:R-:W-:Y:S01]  /*1fb0*/  IMAD.MOV.U32 R151, RZ, RZ, RZ ;  /* 0x000000ffff977224 */ /* 0x000fe200078e00ff */
[----:B------:R-:W-:Y:S01]  /*1fc0*/  QGMMA.64x128x32.F32.E5M2.E5M2 R24, gdesc[UR16], R24 ;  /* 0x01e00000101879f3 */ /* 0x000fe20008703818 */
[----:B------:R-:W-:-:S02]  /*1fd0*/  UIADD3 UR16, UR6, 0x4, URZ ;  /* 0x0000000406107890 */ /* 0x000fc4000fffe03f */
[----:B------:R-:W-:Y:S01]  /*1fe0*/  UIADD3 UR18, UR7, 0x4, URZ ;  /* 0x0000000407127890 */ /* 0x000fe2000fffe03f */
[----:B------:R-:W-:Y:S01]  /*1ff0*/  UMOV UR17, 0x40000040 ;  /* 0x4000004000117882 */ /* 0x000fe20000000000 */
[----:B------:R-:W-:-:S07]  /*2000*/  UMOV UR19, 0x40000040 ;  /* 0x4000004000137882 */ /* 0x000fce0000000000 */
[----:B------:R-:W-:Y:S01]  /*2010*/  QGMMA.64x128x32.F32.E5M2.E5M2 R24, gdesc[UR16], R24 ;  /* 0x01e00000101879f3 */ /* 0x000fe20008703818 */
[----:B------:R-:W-:Y:S02]  /*2020*/  UIADD3 UR18, UR7, 0x6, URZ ;  /* 0x0000000607127890 */ /* 0x000fe4000fffe03f */
[----:B------:R-:W-:Y:S01]  /*2030*/  UIADD3 UR16, UR6, 0x6, URZ ;  /* 0x0000000606107890 */ /* 0x000fe2000fffe03f */
[----:B------:R-:W-:Y:S01]  /*2040*/  ULDC UR7, c[0x0][0x50c] ;  /* 0x0001430000077ab9 */ /* 0x000fe20000000800 */
[----:B------:R-:W-:Y:S01]  /*2050*/  UMOV UR17, 0x40000040 ;  /* 0x4000004000117882 */ /* 0x000fe20000000000 */
[----:B------:R-:W-:Y:S01]  /*2060*/  UISETP.NE.AND UP0, UPT, UR7, 0x4, UPT ;  /* 0x000000040700788c */ /* 0x000fe2000bf05270 */
[----:B------:R-:W-:Y:S01]  /*2070*/  UMOV UR19, 0x40000040 ;  /* 0x4000004000137882 */ /* 0x000fe20000000000 */
[----:B------:R-:W-:Y:S02]  /*2080*/  UMOV UR6, 0x4 ;  /* 0x0000000400067882 */ /* 0x000fe40000000000 */
[----:B------:R-:W-:-:S06]  /*2090*/  USEL UR7, URZ, 0x1, UP0 ;  /* 0x000000013f077887 */ /* 0x000fcc0008000000 */
[----:B------:R-:W-:Y:S01]  /*20a0*/  ISETP.NE.AND P0, PT, RZ, UR7, PT ;  /* 0x00000007ff007c0c */ /* 0x000fe2000bf05270 */
[----:B------:R-:W-:-:S12]  /*20b0*/  QGMMA.64x128x32.F32.E5M2.E5M2 R24, gdesc[UR16], R24, gsb0 ;  /* 0x01e00000101879f3 */ /* 0x000fd80008003818 */
[----:B------:R-:W-:Y:S05]  /*20c0*/  @!P0 BRA `(.L_x_26) ;  /* 0x0000000400088947 */ /* 0x000fea0003800000 */
[----:B------:R-:W-:Y:S02]  /*20d0*/  WARPGROUP.DEPBAR.LE gsb0, 0x0 ;  /* 0x00008000000079c5 */ /* 0x000fe40000010000 */
[----:B------:R-:W-:-:S01]  /*20e0*/  FADD R151, RZ, R24 ;  /* 0x00000018ff977221 */ /* 0x000fc20000000000 */
[----:B------:R-:W-:Y:S01]  /*20f0*/  FADD R146, RZ, R25 ;  /* 0x00000019ff927221 */ /* 0x000fe20000000000 */
        /* <DEDUP_REMOVED lines=62> */
[----:B------:R-:W-:-:S06]  /*24e0*/  UMOV UR6, URZ ;  /* 0x0000003f00067c82 */ /* 0x000fcc0008000000 */
.L_x_26:
[----:B------:R-:W-:-:S04]  /*24f0*/  UIADD3 UR20, UR5, 0x1, URZ ;  /* 0x0000000105147890 */ /* 0x000fc8000fffe03f */
[----:B------:R-:W-:-:S04]  /*2500*/  UISETP.NE.AND UP0, UPT, UR20, 0x9, UPT ;  /* 0x000000091400788c */ /* 0x000fc8000bf05270 */
[----:B------:R-:W-:Y:S02]  /*2510*/  USEL UR8, URZ, 0x1, UP0 ;  /* 0x000000013f087887 */ /* 0x000fe40008000000 */
[----:B------:R-:W-:Y:S02]  /*2520*/  USEL UR20, UR20, URZ, UP0 ;  /* 0x0000003f14147287 */ /* 0x000fe40008000000 */
[----:B------:R-:W-:-:S06]  /*2530*/  ULOP3.LUT UR8, UR4, UR8, URZ, 0x3c, !UPT ;  /* 0x0000000804087292 */ /* 0x000fcc000f8e3c3f */
[----:B------:R-:W-:Y:S01]  /*2540*/  IMAD.U32 R152, RZ, RZ, UR8 ;  /* 0x00000008ff987e24 */ /* 0x000fe2000f8e00ff */
[----:B------:R-:W-:-:S06]  /*2550*/  UMOV UR8, 0x1 ;  /* 0x0000000100087882 */ /* 0x000fcc0000000000 */
.L_x_21:
[----:B------:R-:W-:-:S06]  /*2560*/  UISETP.GE.AND UP0, UPT, UR10, 0x1, UPT ;  /* 0x000000010a00788c */ /* 0x000fcc000bf06270 */
[----:B------:R-:W-:-:S13]  /*2570*/  PLOP3.LUT P0, PT, PT, PT, UP0, 0x80, 0x0 ;  /* 0x000000000000781c */ /* 0x000fda0003f0f008 */
[----:B------:R-:W-:Y:S05]  /*2580*/  @!P0 BRA `(.L_x_27) ;  /* 0x0000000800388947 */ /* 0x000fea0003800000 */
[----:B01----:R-:W-:Y:S01]  /*2590*/  IMAD.U32 R18, RZ, RZ, UR10 ;  /* 0x0000000aff127e24 */ /* 0x003fe2000f8e00ff */
[----:B------:R-:W-:Y:S01]  /*25a0*/  ULDC UR24, c[0x0][0x50c] ;  /* 0x0001430000187ab9 */ /* 0x000fe20000000800 */
[----:B------:R-:W-:-:S07]  /*25b0*/  IMAD.U32 R19, RZ, RZ, UR5 ;  /* 0x00000005ff137e24 */ /* 0x000fce000f8e00ff */
.L_x_35:
[----:B------:R-:W-:-:S13]  /*25c0*/  ISETP.NE.AND P1, PT, R148, 0x3, PT ;  /* 0x000000039400780c */ /* 0x000fda0003f25270 */
[----:B------:R-:W-:Y:S05]  /*25d0*/  @!P1 BRA `(.L_x_28) ;  /* 0x0000000000049947 */ /* 0x000fea0003800000 */
[----:B------:R-:W-:Y:S01]  /*25e0*/  BPT.TRAP 0x1 ;  /* 0x000000040000795c */ /* 0x000fe20000300000 */
.L_x_28:
[----:B------:R-:W-:Y:S01]  /*25f0*/  ULEA UR16, UR20, UR9, 0x3 ;  /* 0x0000000914107291 */ /* 0x000fe2000f8e183f */
[----:B------:R-:W-:-:S08]  /*2600*/  SHF.L.U32 R20, R152, 0x1f, RZ ;  /* 0x0000001f98147819 */ /* 0x000fd000000006ff */
[----:B------:R0:W1:Y:S01]  /*2610*/  SYNCS.PHASECHK.TRANS64.TRYWAIT P0, [UR16], R20 ;  /* 0x00000014ff0075a7 */ /* 0x0000620008000150 */
[----:B------:R-:W-:Y:S05]  /*2620*/  @!P1 BRA `(.L_x_29) ;  /* 0x0000000000049947 */ /* 0x000fea0003800000 */
[----:B------:R-:W-:Y:S01]  /*2630*/  BPT.TRAP 0x1 ;  /* 0x000000040000795c */ /* 0x000fe20000300000 */
.L_x_29:
[----:B-1----:R-:W-:Y:S05]  /*2640*/  @P0 BRA `(.L_x_30) ;  /* 0x0000000000080947 */ /* 0x002fea0003800000 */
[----:B------:R-:W1:Y:S02]  /*2650*/  SYNCS.PHASECHK.TRANS64.TRYWAIT P0, [UR16], R20 ;  /* 0x00000014ff0075a7 */ /* 0x000e640008000150 */
[----:B-1----:R-:W-:Y:S05]  /*2660*/  @!P0 BRA `(.L_x_31) ;  /* 0x0000007000648947 */ /* 0x002fea0003800000 */
.L_x_30:
[----:B------:R-:W-:Y:S01]  /*2670*/  UIADD3 UR16, UR9, 0x180, URZ ;  /* 0x0000018009107890 */ /* 0x000fe2000fffe03f */
[----:B------:R-:W-:Y:S01]  /*2680*/  WARPGROUP.ARRIVE ;  /* 0x00000000000079c5 */ /* 0x000fe20000000000 */
[----:B------:R-:W-:Y:S02]  /*2690*/  UIADD3 UR17, UR9, 0x12180, URZ ;  /* 0x0001218009117890 */ /* 0x000fe4000fffe03f */
[----:B------:R-:W-:Y:S02]  /*26a0*/  UISETP.NE.AND UP0, UPT, UR7, URZ, UPT ;  /* 0x0000003f0700728c */ /* 0x000fe4000bf05270 */
[----:B------:R-:W-:Y:S02]  /*26b0*/  USHF.R.U32.HI UR16, URZ, 0x4, UR16 ;  /* 0x000000043f107899 */ /* 0x000fe40008011610 */
[----:B------:R-:W-:Y:S02]  /*26c0*/  USHF.R.U32.HI UR17, URZ, 0x4, UR17 ;  /* 0x000000043f117899 */ /* 0x000fe40008011611 */
[----:B------:R-:W-:-:S02]  /*26d0*/  USEL UR8, UR8, URZ, !UP0 ;  /* 0x0000003f08087287 */ /* 0x000fc4000c000000 */
[----:B------:R-:W-:Y:S02]  /*26e0*/  ULOP3.LUT UR16, UR16, 0x3fff, URZ, 0xc0, !UPT ;  /* 0x00003fff10107892 */ /* 0x000fe4000f8ec03f */
[----:B------:R-:W-:Y:S02]  /*26f0*/  ULOP3.LUT UR17, UR17, 0x3fff, URZ, 0xc0, !UPT ;  /* 0x00003fff11117892 */ /* 0x000fe4000f8ec03f */
[----:B------:R-:W-:Y:S02]  /*2700*/  UISETP.NE.U32.AND UP0, UPT, UR8, URZ, UPT ;  /* 0x0000003f0800728c */ /* 0x000fe4000bf05070 */
[----:B------:R-:W-:Y:S02]  /*2710*/  ULOP3.LUT UR7, UR16, 0x10000, URZ, 0xfc, !UPT ;  /* 0x0001000010077892 */ /* 0x000fe4000f8efc3f */
[----:B------:R-:W-:Y:S02]  /*2720*/  ULOP3.LUT UR8, UR17, 0x10000, URZ, 0xfc, !UPT ;  /* 0x0001000011087892 */ /* 0x000fe4000f8efc3f */
[----:B------:R-:W-:-:S02]  /*2730*/  ULEA UR7, UR20, UR7, 0x9 ;  /* 0x0000000714077291 */ /* 0x000fc4000f8e483f */
[----:B------:R-:W-:Y:S01]  /*2740*/  ULEA UR8, UR20, UR8, 0xa ;  /* 0x0000000814087291 */ /* 0x000fe2000f8e503f */
[----:B------:R-:W-:Y:S01]  /*2750*/  UMOV UR17, 0x40000040 ;  /* 0x4000004000117882 */ /* 0x000fe20000000000 */
[----:B------:R-:W-:Y:S01]  /*2760*/  UMOV UR19, 0x40000040 ;  /* 0x4000004000137882 */ /* 0x000fe20000000000 */
[----:B------:R-:W-:Y:S02]  /*2770*/  UIADD3 UR6, UR6, 0x4, URZ ;  /* 0x0000000406067890 */ /* 0x000fe4000fffe03f */
[----:B------:R-:W-:Y:S02]  /*2780*/  UMOV UR16, UR7 ;  /* 0x0000000700107c82 */ /* 0x000fe40008000000 */
[----:B------:R-:W-:Y:S02]  /*2790*/  UMOV UR18, UR8 ;  /* 0x0000000800127c82 */ /* 0x000fe40008000000 */
[----:B------:R-:W-:Y:S01]  /*27a0*/  QGMMA.64x128x32.F32.E5M2.E5M2 R24, gdesc[UR16], R24, UP0 ;  /* 0x01e00000101879f3 */ /* 0x000fe2000bf03818 */
[----:B------:R-:W-:-:S02]  /*27b0*/  UIADD3 UR16, UR7, 0x2, URZ ;  /* 0x0000000207107890 */ /* 0x000fc4000fffe03f */
[----:B------:R-:W-:Y:S01]  /*27c0*/  UIADD3 UR18, UR8, 0x2, URZ ;  /* 0x0000000208127890 */ /* 0x000fe2000fffe03f */
[----:B------:R-:W-:Y:S01]  /*27d0*/  UMOV UR17, 0x40000040 ;  /* 0x4000004000117882 */ /* 0x000fe20000000000 */
[----:B------:R-:W-:Y:S01]  /*27e0*/  UMOV UR19, 0x40000040 ;  /* 0x4000004000137882 */ /* 0x000fe20000000000 */
[----:B------:R-:W-:-:S06]  /*27f0*/  UISETP.NE.AND UP0, UPT, UR6, UR24, UPT ;  /* 0x000000180600728c */ /* 0x000fcc000bf05270 */
[----:B------:R-:W-:Y:S01]  /*2800*/  QGMMA.64x128x32.F32.E5M2.E5M2 R24, gdesc[UR16], R24 ;  /* 0x01e00000101879f3 */ /* 0x000fe20008703818 */
[----:B------:R-:W-:Y:S02]  /*2810*/  UIADD3 UR16, UR7, 0x4, URZ ;  /* 0x0000000407107890 */ /* 0x000fe4000fffe03f */
[----:B------:R-:W-:Y:S01]  /*2820*/  UIADD3 UR18, UR8, 0x4, URZ ;  /* 0x0000000408127890 */ /* 0x000fe2000fffe03f */
[----:B------:R-:W-:Y:S01]  /*2830*/  UMOV UR17, 0x40000040 ;  /* 0x4000004000117882 */ /* 0x000fe20000000000 */
[----:B------:R-:W-:-:S07]  /*2840*/  UMOV UR19, 0x40000040 ;  /* 0x4000004000137882 */ /* 0x000fce0000000000 */
[----:B------:R-:W-:Y:S01]  /*2850*/  QGMMA.64x128x32.F32.E5M2.E5M2 R24, gdesc[UR16], R24 ;  /* 0x01e00000101879f3 */ /* 0x000fe20008703818 */
[----:B------:R-:W-:Y:S02]  /*2860*/  UIADD3 UR16, UR7, 0x6, URZ ;  /* 0x0000000607107890 */ /* 0x000fe4000fffe03f */
[----:B------:R-:W-:Y:S01]  /*2870*/  UIADD3 UR18, UR8, 0x6, URZ ;  /* 0x0000000608127890 */ /* 0x000fe2000fffe03f */
[----:B------:R-:W-:Y:S01]  /*2880*/  UMOV UR17, 0x40000040 ;  /* 0x4000004000117882 */ /* 0x000fe20000000000 */
[----:B------:R-:W-:Y:S01]  /*2890*/  UMOV UR19, 0x40000040 ;  /* 0x4000004000137882 */ /* 0x000fe20000000000 */
[----:B------:R-:W-:-:S06]  /*28a0*/  USEL UR7, URZ, 0x1, UP0 ;  /* 0x000000013f077887 */ /* 0x000fcc0008000000 */
[----:B------:R-:W-:Y:S01]  /*28b0*/  ISETP.NE.AND P0, PT, RZ, UR7, PT ;  /* 0x00000007ff007c0c */ /* 0x000fe2000bf05270 */
[----:B------:R-:W-:Y:S03]  /*28c0*/  QGMMA.64x128x32.F32.E5M2.E5M2 R24, gdesc[UR16], R24, gsb0 ;  /* 0x01e00000101879f3 */ /* 0x000fe60008003818 */
[----:B------:R-:W-:-:S09]  /*28d0*/  WARPGROUP.DEPBAR.LE gsb0, 0x1 ;  /* 0x00008000000079c5 */ /* 0x000fd20000010100 */
[----:B------:R-:W-:Y:S05]  /*28e0*/  @!P0 BRA `(.L_x_32) ;  /* 0x0000000400088947 */ /* 0x000fea0003800000 */
[----:B------:R-:W-:Y:S02]  /*28f0*/  WARPGROUP.DEPBAR.LE gsb0, 0x0 ;  /* 0x00008000000079c5 */ /* 0x000fe40000010000 */
[----:B------:R-:W-:-:S01]  /*2900*/  FADD R151, R24, R151 ;  /* 0x0000009718977221 */ /* 0x000fc20000000000 */
[----:B------:R-:W-:Y:S01]  /*2910*/  FADD R146, R25, R146 ;  /* 0x0000009219927221 */ /* 0x000fe20000000000 */
        /* <DEDUP_REMOVED lines=62> */
[----:B------:R-:W-:-:S06]  /*2d00*/  UMOV UR6, URZ ;  /* 0x0000003f00067c82 */ /* 0x000fcc0008000000 */
.L_x_32:
[----:B------:R-:W-:Y:S05]  /*2d10*/  @!P1 BRA `(.L_x_33) ;  /* 0x0000000000049947 */ /* 0x000fea0003800000 */
[----:B------:R-:W-:Y:S01]  /*2d20*/  BPT.TRAP 0x1 ;  /* 0x000000040000795c */ /* 0x000fe20000300000 */
.L_x_33:
[----:B------:R-:W-:-:S13]  /*2d30*/  ISETP.NE.AND P0, PT, R13, RZ, PT ;  /* 0x000000ff0d00720c */ /* 0x000fda0003f05270 */
[----:B01----:R-:W-:-:S05]  /*2d40*/  @P0 LEA R20, R19, UR9, 0x3 ;  /* 0x0000000913140c11 */ /* 0x003fca000f8e18ff */
[----:B------:R-:W-:-:S05]  /*2d50*/  @P0 VIADD R21, R20, 0x48 ;  /* 0x0000004814150836 */ /* 0x000fca0000000000 */
[----:B------:R-:W-:-:S04]  /*2d60*/  @P0 PRMT R21, R12, 0x654, R21 ;  /* 0x000006540c150816 */ /* 0x000fc80000000015 */
[----:B------:R0:W-:Y:S01]  /*2d70*/  @P0 SYNCS.ARRIVE.TRANS64.RED.A1T0 RZ, [R21+URZ], RZ ;  /* 0x000000ff15ff09a7 */ /* 0x0001e2000810043f */
[----:B------:R-:W-:-:S13]  /*2d80*/  ISETP.GT.U32.AND P0, PT, R7, 0x1, PT ;  /* 0x000000010700780c */ /* 0x000fda0003f04070 */
[----:B0-----:R-:W-:Y:S05]  /*2d90*/  @P0 BRA `(.L_x_34) ;  /* 0x0000000000040947 */ /* 0x001fea0003800000 */
[----:B------:R-:W-:Y:S01]  /*2da0*/  BPT.TRAP 0x1 ;  /* 0x000000040000795c */ /* 0x000fe20000300000 */
.L_x_34:
[----:B------:R-:W-:Y:S01]  /*2db0*/  UIADD3 UR20, UR20, 0x1, URZ ;  /* 0x0000000114147890 */ /* 0x000fe2000fffe03f */
[C---:B------:R-:W-:Y:S01]  /*2dc0*/  ISETP.GT.AND P1, PT, R18.reuse, 0x1, PT ;  /* 0x000000011200780c */ /* 0x040fe20003f24270 */
[----:B------:R-:W-:Y:S02]  /*2dd0*/  VIADD R19, R19, 0x1 ;  /* 0x0000000113137836 */ /* 0x000fe40000000000 */
[----:B------:R-:W-:Y:S01]  /*2de0*/  UISETP.NE.AND UP0, UPT, UR20, 0x9, UPT ;  /* 0x000000091400788c */ /* 0x000fe2000bf05270 */
[----:B------:R-:W-:Y:S02]  /*2df0*/  VIADD R18, R18, 0xffffffff ;  /* 0xffffffff12127836 */ /* 0x000fe40000000000 */
[C---:B------:R-:W-:Y:S01]  /*2e00*/  ISETP.NE.AND P0, PT, R19.reuse, 0x9, PT ;  /* 0x000000091300780c */ /* 0x040fe20003f05270 */
[----:B------:R-:W-:Y:S02]  /*2e10*/  USEL UR8, URZ, 0x1, UP0 ;  /* 0x000000013f087887 */ /* 0x000fe40008000000 */
[----:B------:R-:W-:Y:S01]  /*2e20*/  USEL UR20, UR20, URZ, UP0 ;  /* 0x0000003f14147287 */ /* 0x000fe20008000000 */
[----:B------:R-:W-:-:S03]  /*2e30*/  SEL R19, R19, RZ, P0 ;  /* 0x000000ff13137207 */ /* 0x000fc60000000000 */
[----:B------:R-:W-:Y:S01]  /*2e40*/  LOP3.LUT R152, R152, UR8, RZ, 0x3c, !PT ;  /* 0x0000000898987c12 */ /* 0x000fe2000f8e3cff */
[----:B------:R-:W-:Y:S01]  /*2e50*/  UMOV UR8, 0x1 ;  /* 0x0000000100087882 */ /* 0x000fe20000000000 */
[----:B------:R-:W-:Y:S06]  /*2e60*/  @P1 BRA `(.L_x_35) ;  /* 0xfffffff400d41947 */ /* 0x000fec000383ffff */
.L_x_27:
[----:B------:R-:W-:Y:S01]  /*2e70*/  UISETP.NE.AND UP0, UPT, UR6, URZ, UPT ;  /* 0x0000003f0600728c */ /* 0x000fe2000bf05270 */
[----:B01----:R-:W0:Y:S01]  /*2e80*/  LDC R18, c[0x0][0x28c] ;  /* 0x0000a300ff127b82 */ /* 0x003e220000000800 */
[----:B------:R-:W-:Y:S02]  /*2e90*/  IMAD.U32 R19, RZ, RZ, UR23 ;  /* 0x00000017ff137e24 */ /* 0x000fe4000f8e00ff */
[----:B------:R-:W-:-:S06]  /*2ea0*/  USEL UR6, URZ, 0x1, !UP0 ;  /* 0x000000013f067887 */ /* 0x000fcc000c000000 */
[----:B------:R-:W-:-:S13]  /*2eb0*/  ISETP.NE.AND P0, PT, RZ, UR6, PT ;  /* 0x00000006ff007c0c */ /* 0x000fda000bf05270 */
[----:B------:R-:W-:Y:S05]  /*2ec0*/  @!P0 BRA `(.L_x_36) ;  /* 0x0000000400048947 */ /* 0x000fea0003800000 */
[----:B------:R-:W-:Y:S02]  /*2ed0*/  WARPGROUP.DEPBAR.LE gsb0, 0x0 ;  /* 0x00008000000079c5 */ /* 0x000fe40000010000 */
[----:B------:R-:W-:Y:S01]  /*2ee0*/  FADD R151, R24, R151 ;  /* 0x0000009718977221 */ /* 0x000fe20000000000 */
        /* <DEDUP_REMOVED lines=62> */
[----:B------:R-:W-:-:S07]  /*32d0*/  FADD R88, R88, R87 ;  /* 0x0000005758587221 */ /* 0x000fce0000000000 */
.L_x_36:
[----:B0-----:R-:W-:Y:S01]  /*32e0*/  ISETP.GE.AND P0, PT, R18, 0x1, PT ;  /* 0x000000011200780c */ /* 0x001fe20003f06270 */
[----:B------:R0:W-:Y:S01]  /*32f0*/  SYNCS.ARRIVE.TRANS64.A1T0 RZ, [R19+UR22], RZ ;  /* 0x000000ff13ff79a7 */ /* 0x0001e20008100016 */
[----:B------:R-:W-:-:S11]  /*3300*/  WARPGROUP.DEPBAR.LE gsb0, 0x0 ;  /* 0x00008000000079c5 */ /* 0x000fd60000010000 */
[----:B------:R-:W-:Y:S05]  /*3310*/  @!P0 BRA `(.L_x_37) ;  /* 0x0000000000488947 */ /* 0x000fea0003800000 */
[----:B------:R-:W-:-:S13]  /*3320*/  ISETP.NE.AND P0, PT, R148, 0x3, PT ;  /* 0x000000039400780c */ /* 0x000fda0003f05270 */
[----:B------:R-:W-:Y:S05]  /*3330*/  @!P0 BRA `(.L_x_38) ;  /* 0x0000000000048947 */ /* 0x000fea0003800000 */
[----:B------:R-:W-:Y:S01]  /*3340*/  BPT.TRAP 0x1 ;  /* 0x000000040000795c */ /* 0x000fe20000300000 */
.L_x_38:
[----:B------:R-:W-:-:S13]  /*3350*/  ISETP.NE.AND P0, PT, R13, RZ, PT ;  /* 0x000000ff0d00720c */ /* 0x000fda0003f05270 */
[----:B------:R-:W-:-:S05]  /*3360*/  VOTEU.ANY UP0, P0 ;  /* 0x00000000003f7886 */ /* 0x000fca0000000100 */
[----:B------:R-:W-:-:S06]  /*3370*/  @UP0 UIADD3 UR6, UR10, UR5, URZ ;  /* 0x000000050a060290 */ /* 0x000fcc000fffe03f */
[----:B------:R-:W-:Y:S02]  /*3380*/  IMAD.U32 R18, RZ, RZ, UR6 ;  /* 0x00000006ff127e24 */ /* 0x000fe4000f8e00ff */
[----:B------:R-:W-:Y:S02]  /*3390*/  IMAD.U32 R21, RZ, RZ, UR6 ;  /* 0x00000006ff157e24 */ /* 0x000fe4000f8e00ff */
[----:B0-----:R-:W-:-:S05]  /*33a0*/  @P0 IMAD.WIDE.U32 R18, R18, 0x38e38e39, RZ ;  /* 0x38e38e3912120825 */ /* 0x001fca00078e00ff */
[----:B------:R-:W-:-:S05]  /*33b0*/  @P0 SHF.R.U32.HI R18, RZ, 0x1, R19 ;  /* 0x00000001ff120819 */ /* 0x000fca0000011613 */
[----:B------:R-:W-:-:S05]  /*33c0*/  @P0 IMAD R18, R18, -0x9, R21 ;  /* 0xfffffff712120824 */ /* 0x000fca00078e0215 */
[----:B------:R-:W-:-:S05]  /*33d0*/  @P0 LEA R18, R18, UR9, 0x3 ;  /* 0x0000000912120c11 */ /* 0x000fca000f8e18ff */
[----:B------:R-:W-:-:S05]  /*33e0*/  @P0 VIADD R19, R18, 0x48 ;  /* 0x0000004812130836 */ /* 0x000fca0000000000 */
[----:B------:R-:W-:-:S04]  /*33f0*/  @P0 PRMT R19, R12, 0x654, R19 ;  /* 0x000006540c130816 */ /* 0x000fc80000000013 */
[----:B------:R1:W-:Y:S01]  /*3400*/  @P0 SYNCS.ARRIVE.TRANS64.RED.A1T0 RZ, [R19+URZ], RZ ;  /* 0x000000ff13ff09a7 */ /* 0x0003e2000810043f */
[----:B------:R-:W-:-:S13]  /*3410*/  ISETP.GT.U32.AND P0, PT, R7, 0x1, PT ;  /* 0x000000010700780c */ /* 0x000fda0003f04070 */
[----:B-1----:R-:W-:Y:S05]  /*3420*/  @P0 BRA `(.L_x_37) ;  /* 0x0000000000040947 */ /* 0x002fea0003800000 */
[----:B------:R-:W-:Y:S01]  /*3430*/  BPT.TRAP 0x1 ;  /* 0x000000040000795c */ /* 0x000fe20000300000 */
.L_x_37:
[----:B------:R-:W-:Y:S01]  /*3440*/  SHF.L.U32 R18, R150, 0x1f, RZ ;  /* 0x0000001f96127819 */ /* 0x000fe200000006ff */
[----:B------:R-:W-:Y:S01]  /*3450*/  UIADD3 UR5, UR21, UR5, URZ ;  /* 0x0000000515057290 */ /* 0x000fe2000fffe03f */
[----:B------:R-:W1:Y:S01]  /*3460*/  LDC R29, c[0x0][0x288] ;  /* 0x0000a200ff1d7b82 */ /* 0x000e620000000800 */
[----:B------:R-:W-:Y:S01]  /*3470*/  UISETP.GE.U32.AND UP1, UPT, UR21, 0x9, UPT ;  /* 0x000000091500788c */ /* 0x000fe2000bf26070 */
[----:B------:R-:W-:Y:S01]  /*3480*/  IMAD.SHL.U32 R26, R16, 0x2, RZ ;  /* 0x00000002101a7824 */ /* 0x000fe200078e00ff */
[----:B------:R-:W-:Y:S02]  /*3490*/  UISETP.GT.U32.AND UP0, UPT, UR5, 0x8, UPT ;  /* 0x000000080500788c */ /* 0x000fe4000bf04070 */
[----:B------:R-:W-:Y:S02]  /*34a0*/  UIMAD.WIDE.U32 UR6, UR5, 0x38e38e39, URZ ;  /* 0x38e38e39050678a5 */ /* 0x000fe4000f8e003f */
[----:B------:R-:W-:Y:S01]  /*34b0*/  UISETP.LT.U32.AND UP0, UPT, UR21, 0x9, UP0 ;  /* 0x000000091500788c */ /* 0x000fe20008701070 */
[----:B------:R-:W4:Y:S01]  /*34c0*/  SYNCS.PHASECHK.TRANS64.TRYWAIT P0, [UR11+0x8], R18 ;  /* 0x00000812ff0075a7 */ /* 0x000f22000800014b */
[----:B------:R-:W-:Y:S01]  /*34d0*/  USHF.R.U32.HI UR6, URZ, 0x1, UR7 ;  /* 0x000000013f067899 */ /* 0x000fe20008011607 */
[----:B------:R-:W-:Y:S01]  /*34e0*/  SHF.R.S32.HI R27, RZ, 0x1f, R26 ;  /* 0x0000001fff1b7819 */ /* 0x000fe2000001141a */
[----:B------:R-:W-:-:S02]  /*34f0*/  USEL UR8, URZ, 0x1, !UP0 ;  /* 0x000000013f087887 */ /* 0x000fc4000c000000 */
[----:B------:R-:W-:Y:S02]  /*3500*/  UIMAD UR5, UR6, -0x9, UR5 ;  /* 0xfffffff7060578a4 */ /* 0x000fe4000f8e0205 */
[----:B------:R-:W-:-:S04]  /*3510*/  ULOP3.LUT UR4, UR4, UR8, URZ, 0x3c, !UPT ;  /* 0x0000000804047292 */ /* 0x000fc8000f8e3c3f */
[----:B------:R-:W-:Y:S01]  /*3520*/  @UP1 ULOP3.LUT UR4, UR4, 0x1, UR6, 0x78, !UPT ;  /* 0x0000000104041892 */ /* 0x000fe2000f8e7806 */
[----:B-1--4-:R-:W-:Y:S11]  /*3530*/  @!P0 BRA `(.L_x_39) ;  /* 0x0000006000c88947 */ /* 0x012ff60003800000 */
.L_x_202:
[----:B------:R-:W-:Y:S01]  /*3540*/  IMAD.SHL.U32 R28, R6, 0x40, RZ ;  /* 0x00000040061c7824 */ /* 0x000fe200078e00ff */
[----:B------:R-:W-:Y:S01]  /*3550*/  ULDC UR8, c[0x0][0x284] ;  /* 0x0000a10000087ab9 */ /* 0x000fe20000000800 */
[----:B------:R-:W-:Y:S01]  /*3560*/  IMAD.SHL.U32 R33, R5, 0x80, RZ ;  /* 0x0000008005217824 */ /* 0x000fe200078e00ff */
[----:B------:R-:W-:Y:S01]  /*3570*/  SHF.R.S32.HI R34, RZ, 0x1f, R4 ;  /* 0x0000001fff227819 */ /* 0x000fe20000011404 */
[----:B------:R-:W-:Y:S01]  /*3580*/  ULDC.64 UR6, c[0x0][0x5d0] ;  /* 0x0001740000067ab9 */ /* 0x000fe20000000a00 */
[----:B------:R-:W-:Y:S01]  /*3590*/  ISETP.GE.AND P0, PT, R28, UR8, PT ;  /* 0x000000081c007c0c */ /* 0x000fe2000bf06270 */
[----:B0-----:R-:W-:Y:S01]  /*35a0*/  IMAD.WIDE.U32 R18, R4, UR6, R26 ;  /* 0x0000000604127c25 */ /* 0x001fe2000f8e001a */
[----:B------:R-:W-:Y:S02]  /*35b0*/  SHF.R.S32.HI R32, RZ, 0x1f, R33 ;  /* 0x0000001fff207819 */ /* 0x000fe40000011421 */
[C---:B------:R-:W-:Y:S01]  /*35c0*/  ISETP.GE.OR P0, PT, R33.reuse, R29, P0 ;  /* 0x0000001d2100720c */ /* 0x040fe20000706670 */
[----:B------:R-:W-:Y:S01]  /*35d0*/  IMAD R5, R34, UR6, RZ ;  /* 0x0000000622057c24 */ /* 0x000fe2000f8e02ff */
[----:B------:R-:W-:-:S03]  /*35e0*/  IADD3 R18, P1, R33, R18, RZ ;  /* 0x0000001221127210 */ /* 0x000fc60007f3e0ff */
[----:B------:R-:W-:-:S05]  /*35f0*/  IMAD R5, R4, UR7, R5 ;  /* 0x0000000704057c24 */ /* 0x000fca000f8e0205 */
[----:B------:R-:W-:-:S03]  /*3600*/  IADD3.X R19, R32, R19, R5, P1, !PT ;  /* 0x0000001320137210 */ /* 0x000fc60000ffe405 */
[----:B------:R-:W-:Y:S05]  /*3610*/  @P0 BRA `(.L_x_40) ;  /* 0x0000004400b80947 */ /* 0x000fea0003800000 */
[----:B------:R-:W0:Y:S01]  /*3620*/  LDC.64 R30, c[0x0][0x5c8] ;  /* 0x00017200ff1e7b82 */ /* 0x000e220000000a00 */
[----:B------:R-:W-:Y:S01]  /*3630*/  IMAD.WIDE R24, R6, 0x40, R10 ;  /* 0x0000004006187825 */ /* 0x000fe200078e020a */
[----:B------:R-:W-:Y:S01]  /*3640*/  ULDC.64 UR6, c[0x0][0x5c0] ;  /* 0x0001700000067ab9 */ /* 0x000fe20000000a00 */
[----:B------:R-:W-:Y:S02]  /*3650*/  BSSY B0, `(.L_x_40) ;  /* 0x000046a000007945 */ /* 0x000fe40003800000 */
[----:B------:R-:W-:-:S04]  /*3660*/  IMAD R6, R16, -0x2, R29 ;  /* 0xfffffffe10067824 */ /* 0x000fc800078e021d */
[----:B------:R-:W-:Y:S02]  /*3670*/  IMAD.IADD R6, R6, 0x1, -R33 ;  /* 0x0000000106067824 */ /* 0x000fe400078e0a21 */
[-C--:B0-----:R-:W-:Y:S02]  /*3680*/  IMAD R5, R25, R30.reuse, RZ ;  /* 0x0000001e19057224 */ /* 0x081fe400078e02ff */
[----:B------:R-:W-:-:S04]  /*3690*/  IMAD.WIDE.U32 R18, R24, R30, R18 ;  /* 0x0000001e18127225 */ /* 0x000fc800078e0012 */
[----:B------:R-:W-:Y:S01]  /*36a0*/  IMAD R21, R24, R31, R5 ;  /* 0x0000001f18157224 */ /* 0x000fe200078e0205 */
[----:B------:R-:W-:Y:S02]  /*36b0*/  LEA R5, P0, R30, R18, 0x3 ;  /* 0x000000121e057211 */ /* 0x000fe400078018ff */
[----:B------:R-:W-:Y:S01]  /*36c0*/  IADD3 R20, P1, R18, UR6, RZ ;  /* 0x0000000612147c10 */ /* 0x000fe2000ff3e0ff */
[----:B------:R-:W-:Y:S01]  /*36d0*/  IMAD.IADD R21, R19, 0x1, R21 ;  /* 0x0000000113157824 */ /* 0x000fe200078e0215 */
[----:B------:R-:W-:-:S04]  /*36e0*/  IADD3 R18, P3, R5, UR6, RZ ;  /* 0x0000000605127c10 */ /* 0x000fc8000ff7e0ff */
[----:B------:R-:W-:Y:S01]  /*36f0*/  LEA.HI.X R5, R30, R21, R31, 0x3, P0 ;  /* 0x000000151e057211 */ /* 0x000fe200000f1c1f */
[----:B------:R-:W-:Y:S01]  /*3700*/  IMAD.IADD R30, R17, 0x1, -R28 ;  /* 0x00000001111e7824 */ /* 0x000fe200078e0a1c */
[----:B---3-5:R-:W-:Y:S02]  /*3710*/  FSETP.NEU.AND P0, PT, R15, RZ, PT ;  /* 0x000000ff0f00720b */ /* 0x028fe40003f0d000 */
[----:B------:R-:W-:Y:S02]  /*3720*/  IADD3.X R21, R21, UR7, RZ, P1, !PT ;  /* 0x0000000715157c10 */ /* 0x000fe40008ffe4ff */
[----:B------:R-:W-:-:S09]  /*3730*/  IADD3.X R19, R5, UR7, RZ, P3, !PT ;  /* 0x0000000705137c10 */ /* 0x000fd20009ffe4ff */
[----:B------:R-:W-:Y:S05]  /*3740*/  @!P0 BRA `(.L_x_41) ;  /* 0x0000003400608947 */ /* 0x000fea0003800000 */
[----:B------:R-:W-:Y:S01]  /*3750*/  ULDC.64 UR6, c[0x0][0x5b8] ;  /* 0x00016e0000067ab9 */ /* 0x000fe20000000a00 */
[----:B------:R-:W-:Y:S01]  /*3760*/  ULDC.64 UR16, c[0x0][0x5a8] ;  /* 0x00016a0000107ab9 */ /* 0x000fe20000000a00 */
[----:B------:R-:W-:Y:S01]  /*3770*/  IMAD.WIDE.U32 R26, R4, UR6, R26 ;  /* 0x00000006041a7c25 */ /* 0x000fe2000f8e001a */
[----:B------:R-:W-:Y:S01]  /*3780*/  BSSY B1, `(.L_x_42) ;  /* 0x0000010000017945 */ /* 0x000fe20003800000 */
[----:B------:R-:W-:Y:S02]  /*3790*/  PRMT R28, RZ, 0x7610, R28 ;  /* 0x00007610ff1c7816 */ /* 0x000fe4000000001c */
[----:B------:R-:W-:Y:S01]  /*37a0*/  IMAD R5, R34, UR6, RZ ;  /* 0x0000000622057c24 */ /* 0x000fe2000f8e02ff */
[----:B------:R-:W-:-:S03]  /*37b0*/  IADD3 R26, P0, R33, R26, RZ ;  /* 0x0000001a211a7210 */ /* 0x000fc60007f1e0ff */
[----:B------:R-:W-:Y:S01]  /*37c0*/  IMAD R5, R4, UR7, R5 ;  /* 0x0000000704057c24 */ /* 0x000fe2000f8e0205 */
[----:B------:R-:W-:Y:S02]  /*37d0*/  ULDC.64 UR6, c[0x0][0x5b0] ;  /* 0x00016c0000067ab9 */ /* 0x000fe40000000a00 */
[----:B------:R-:W-:Y:S02]  /*37e0*/  IMAD R29, R25, UR6, RZ ;  /* 0x00000006191d7c24 */ /* 0x000fe4000f8e02ff */
[----:B------:R-:W-:Y:S02]  /*37f0*/  IADD3.X R27, R32, R27, R5, P0, !PT ;  /* 0x0000001b201b7210 */ /* 0x000fe400007fe405 */
[----:B------:R-:W-:Y:S01]  /*3800*/  ISETP.GE.AND P0, PT, R30, 0x1, PT ;  /* 0x000000011e00780c */ /* 0x000fe20003f06270 */
[C---:B------:R-:W-:Y:S02]  /*3810*/  IMAD R29, R24.reuse, UR7, R29 ;  /* 0x00000007181d7c24 */ /* 0x040fe4000f8e021d */
[----:B------:R-:W-:Y:S01]  /*3820*/  IMAD.WIDE.U32 R4, R24, UR6, R26 ;  /* 0x0000000618047c25 */ /* 0x000fe2000f8e001a */
[----:B------:R-:W-:-:S02]  /*3830*/  ISETP.LT.OR P4, PT, R6, 0x1, !P0 ;  /* 0x000000010600780c */ /* 0x000fc40004781670 */
[----:B------:R-:W-:-:S04]  /*3840*/  IADD3 R4, P1, R4, UR16, RZ ;  /* 0x0000001004047c10 */ /* 0x000fc8000ff3e0ff */
[----:B------:R-:W-:-:S07]  /*3850*/  IADD3.X R5, R5, UR17, R29, P1, !PT ;  /* 0x0000001105057c10 */ /* 0x000fce0008ffe41d */
[----:B------:R-:W-:Y:S05]  /*3860*/  @P4 BRA `(.L_x_43) ;  /* 0x0000000000044947 */ /* 0x000fea0003800000 */
[----:B------:R0:W5:Y:S02]  /*3870*/  LDG.E.U8 R28, desc[UR14][R4.64] ;  /* 0x0000000e041c7981 */ /* 0x000164000c1e1100 */
.L_x_43:
[----:B------:R-:W-:Y:S05]  /*3880*/  BSYNC B1 ;  /* 0x0000000000017941 */ /* 0x000fea0003800000 */
.L_x_42:
[----:B-----5:R-:W-:Y:S01]  /*3890*/  LOP3.LUT R28, R28, 0xff, RZ, 0xc0, !PT ;  /* 0x000000ff1c1c7812 */ /* 0x020fe200078ec0ff */
[----:B------:R-:W-:Y:S01]  /*38a0*/  BSSY B1, `(.L_x_44) ;  /* 0x000000b000017945 */ /* 0x000fe20003800000 */
[----:B------:R-:W-:Y:S02]  /*38b0*/  ISETP.LT.OR P3, PT, R6, 0x2, !P0 ;  /* 0x000000020600780c */ /* 0x000fe40004761670 */
[----:B------:R-:W-:-:S05]  /*38c0*/  F2FP.F16.E5M2.UNPACK_B R28, R28 ;  /* 0x0000001cff1c723e */ /* 0x000fca00020004ff */
[----:B------:R-:W-:-:S05]  /*38d0*/  HADD2.F32 R28, -RZ, R28.H0_H0 ;  /* 0x2000001cff1c7230 */ /* 0x000fca0000004100 */
[----:B------:R-:W-:-:S04]  /*38e0*/  FMUL R28, R28, R15 ;  /* 0x0000000f1c1c7220 */ /* 0x000fc80000400000 */
[----:B--2---:R-:W-:-:S05]  /*38f0*/  FFMA R28, R151, R14, R28 ;  /* 0x0000000e971c7223 */ /* 0x004fca000000001c */
[----:B------:R-:W-:Y:S02]  /*3900*/  F2FP.SATFINITE.E5M2.F32.PACK_AB_MERGE_C R29, RZ, R28, RZ ;  /* 0x0000001cff1d723e */ /* 0x000fe400048060ff */
[----:B------:R-:W-:-:S03]  /*3910*/  PRMT R28, RZ, 0x7610, R28 ;  /* 0x00007610ff1c7816 */ /* 0x000fc6000000001c */
[----:B------:R1:W-:Y:S01]  /*3920*/  @!P4 STG.E.U8 desc[UR14][R20.64], R29 ;  /* 0x0000001d1400c986 */ /* 0x0003e2000c10110e */
[----:B------:R-:W-:Y:S05]  /*3930*/  @P3 BRA `(.L_x_45) ;  /* 0x0000000000043947 */ /* 0x000fea0003800000 */
[----:B------:R2:W5:Y:S02]  /*3940*/  LDG.E.U8 R28, desc[UR14][R4.64+0x1] ;  /* 0x0000010e041c7981 */ /* 0x000564000c1e1100 */
.L_x_45:
[----:B------:R-:W-:Y:S05]  /*3950*/  BSYNC B1 ;  /* 0x0000000000017941 */ /* 0x000fea0003800000 */
.L_x_44:
[----:B-----5:R-:W-:Y:S01]  /*3960*/  LOP3.LUT R28, R28, 0xff, RZ, 0xc0, !PT ;  /* 0x000000ff1c1c7812 */ /* 0x020fe200078ec0ff */
[----:B------:R-:W-:Y:S01]  /*3970*/  BSSY B1, `(.L_x_46) ;  /* 0x0000013000017945 */ /* 0x000fe20003800000 */
[----:B-1----:R-:W-:Y:S02]  /*3980*/  IADD3 R29, P1, R24, 0x8, RZ ;  /* 0x00000008181d7810 */ /* 0x002fe40007f3e0ff */
[----:B------:R-:W-:-:S03]  /*3990*/  F2FP.F16.E5M2.UNPACK_B R28, R28 ;  /* 0x0000001cff1c723e */ /* 0x000fc600020004ff */
[----:B------:R-:W-:Y:S01]  /*39a0*/  IMAD.X R24, RZ, RZ, R25, P1 ;  /* 0x000000ffff187224 */ /* 0x000fe200008e0619 */
[----:B------:R-:W-:Y:S01]  /*39b0*/  ISETP.GE.AND P1, PT, R30, 0x9, PT ;  /* 0x000000091e00780c */ /* 0x000fe20003f26270 */
[----:B------:R-:W-:Y:S02]  /*39c0*/  HADD2.F32 R28, -RZ, R28.H0_H0 ;  /* 0x2000001cff1c7230 */ /* 0x000fe40000004100 */
[----:B------:R-:W-:Y:S01]  /*39d0*/  IMAD R24, R24, UR6, RZ ;  /* 0x0000000618187c24 */ /* 0x000fe2000f8e02ff */
[----:B------:R-:W-:Y:S01]  /*39e0*/  ISETP.LT.OR P5, PT, R6, 0x1, !P1 ;  /* 0x000000010600780c */ /* 0x000fe20004fa1670 */
[----:B------:R-:W-:-:S04]  /*39f0*/  IMAD.WIDE.U32 R26, R29, UR6, R26 ;  /* 0x000000061d1a7c25 */ /* 0x000fc8000f8e001a */
[----:B------:R-:W-:Y:S01]  /*3a00*/  FMUL R25, R28, R15 ;  /* 0x0000000f1c197220 */ /* 0x000fe20000400000 */
[----:B------:R-:W-:-:S03]  /*3a10*/  IMAD R29, R29, UR7, R24 ;  /* 0x000000071d1d7c24 */ /* 0x000fc6000f8e0218 */
[----:B------:R-:W-:Y:S01]  /*3a20*/  FFMA R25, R146, R14, R25 ;  /* 0x0000000e92197223 */ /* 0x000fe20000000019 */
[----:B------:R-:W-:Y:S02]  /*3a30*/  IADD3 R24, P4, R26, UR16, RZ ;  /* 0x000000101a187c10 */ /* 0x000fe4000ff9e0ff */
[----:B------:R-:W-:Y:S02]  /*3a40*/  PRMT R26, RZ, 0x7610, R26 ;  /* 0x00007610ff1a7816 */ /* 0x000fe4000000001a */
[----:B------:R-:W-:Y:S02]  /*3a50*/  F2FP.SATFINITE.E5M2.F32.PACK_AB_MERGE_C R31, RZ, R25, RZ ;  /* 0x00000019ff1f723e */ /* 0x000fe400048060ff */
[----:B------:R-:W-:-:S03]  /*3a60*/  IADD3.X R25, R27, UR17, R29, P4, !PT ;  /* 0x000000111b197c10 */ /* 0x000fc6000a7fe41d */
[----:B------:R1:W-:Y:S01]  /*3a70*/  @!P3 STG.E.U8 desc[UR14][R20.64+0x1], R31 ;  /* 0x0000011f1400b986 */ /* 0x0003e2000c10110e */
[----:B------:R-:W-:Y:S05]  /*3a80*/  @P5 BRA `(.L_x_47) ;  /* 0x0000000000045947 */ /* 0x000fea0003800000 */
[----:B------:R3:W5:Y:S02]  /*3a90*/  LDG.E.U8 R26, desc[UR14][R24.64] ;  /* 0x0000000e181a7981 */ /* 0x000764000c1e1100 */
.L_x_47:
[----:B------:R-:W-:Y:S05]  /*3aa0*/  BSYNC B1 ;  /* 0x0000000000017941 */ /* 0x000fea0003800000 */
.L_x_46:
[----:B-----5:R-:W-:Y:S01]  /*3ab0*/  LOP3.LUT R26, R26, 0xff, RZ, 0xc0, !PT ;  /* 0x000000ff1a1a7812 */ /* 0x020fe200078ec0ff */
[----:B------:R-:W-:Y:S01]  /*3ac0*/  BSSY B1, `(.L_x_48) ;  /* 0x000000b000017945 */ /* 0x000fe20003800000 */
[----:B------:R-:W-:Y:S02]  /*3ad0*/  ISETP.LT.OR P3, PT, R6, 0x2, !P1 ;  /* 0x000000020600780c */ /* 0x000fe40004f61670 */
[----:B------:R-:W-:-:S05]  /*3ae0*/  F2FP.F16.E5M2.UNPACK_B R26, R26 ;  /* 0x0000001aff1a723e */ /* 0x000fca00020004ff */
[----:B------:R-:W-:-:S05]  /*3af0*/  HADD2.F32 R26, -RZ, R26.H0_H0 ;  /* 0x2000001aff1a7230 */ /* 0x000fca0000004100 */
[----:B------:R-:W-:-:S04]  /*3b00*/  FMUL R26, R26, R15 ;  /* 0x0000000f1a1a7220 */ /* 0x000fc80000400000 */
[----:B------:R-:W-:-:S05]  /*3b10*/  FFMA R26, R149, R14, R26 ;  /* 0x0000000e951a7223 */ /* 0x000fca000000001a */
[----:B------:R-:W-:Y:S02]  /*3b20*/  F2FP.SATFINITE.E5M2.F32.PACK_AB_MERGE_C R27, RZ, R26, RZ ;  /* 0x0000001aff1b723e */ /* 0x000fe400048060ff */
[----:B------:R-:W-:-:S03]  /*3b30*/  PRMT R26, RZ, 0x7610, R26 ;  /* 0x00007610ff1a7816 */ /* 0x000fc6000000001a */
[----:B------:R4:W-:Y:S01]  /*3b40*/  @!P5 STG.E.U8 desc[UR14][R18.64], R27 ;  /* 0x0000001b1200d986 */ /* 0x0009e2000c10110e */
[----:B------:R-:W-:Y:S05]  /*3b50*/  @P3 BRA `(.L_x_49) ;  /* 0x0000000000043947 */ /* 0x000fea0003800000 */
[----:B------:R0:W5:Y:S02]  /*3b60*/  LDG.E.U8 R26, desc[UR14][R24.64+0x1] ;  /* 0x0000010e181a7981 */ /* 0x000164000c1e1100 */
.L_x_49:
[----:B------:R-:W-:Y:S05]  /*3b70*/  BSYNC B1 ;  /* 0x0000000000017941 */ /* 0x000fea0003800000 */
.L_x_48:
[----:B-----5:R-:W-:Y:S01]  /*3b80*/  LOP3.LUT R26, R26, 0xff, RZ, 0xc0, !PT ;  /* 0x000000ff1a1a7812 */ /* 0x020fe200078ec0ff */
[----:B------:R-:W-:Y:S01]  /*3b90*/  BSSY B1, `(.L_x_50) ;  /* 0x000000b000017945 */ /* 0x000fe20003800000 */
[----:B------:R-:W-:Y:S02]  /*3ba0*/  ISETP.LT.OR P4, PT, R6, 0x9, !P0 ;  /* 0x000000090600780c */ /* 0x000fe40004781670 */
[----:B------:R-:W-:-:S05]  /*3bb0*/  F2FP.F16.E5M2.UNPACK_B R26, R26 ;  /* 0x0000001aff1a723e */ /* 0x000fca00020004ff */
[----:B------:R-:W-:-:S05]  /*3bc0*/  HADD2.F32 R26, -RZ, R26.H0_H0 ;  /* 0x2000001aff1a7230 */ /* 0x000fca0000004100 */
[----:B----4-:R-:W-:Y:S01]  /*3bd0*/  FMUL R27, R26, R15 ;  /* 0x0000000f1a1b7220 */ /* 0x010fe20000400000 */
[----:B------:R-:W-:-:S03]  /*3be0*/  PRMT R26, RZ, 0x7610, R26 ;  /* 0x00007610ff1a7816 */ /* 0x000fc6000000001a */
[----:B------:R-:W-:-:S05]  /*3bf0*/  FFMA R27, R144, R14, R27 ;  /* 0x0000000e901b7223 */ /* 0x000fca000000001b */
[----:B------:R-:W-:-:S05]  /*3c00*/  F2FP.SATFINITE.E5M2.F32.PACK_AB_MERGE_C R27, RZ, R27, RZ ;  /* 0x0000001bff1b723e */ /* 0x000fca00048060ff */
[----:B------:R4:W-:Y:S01]  /*3c10*/  @!P3 STG.E.U8 desc[UR14][R18.64+0x1], R27 ;  /* 0x0000011b1200b986 */ /* 0x0009e2000c10110e */
[----:B------:R-:W-:Y:S05]  /*3c20*/  @P4 BRA `(.L_x_51) ;  /* 0x0000000000044947 */ /* 0x000fea0003800000 */
[----:B------:R0:W5:Y:S02]  /*3c30*/  LDG.E.U8 R26, desc[UR14][R4.64+0x8] ;  /* 0x0000080e041a7981 */ /* 0x000164000c1e1100 */
.L_x_51:
[----:B------:R-:W-:Y:S05]  /*3c40*/  BSYNC B1 ;  /* 0x0000000000017941 */ /* 0x000fea0003800000 */
.L_x_50:
[----:B-----5:R-:W-:Y:S01]  /*3c50*/  LOP3.LUT R26, R26, 0xff, RZ, 0xc0, !PT ;  /* 0x000000ff1a1a7812 */ /* 0x020fe200078ec0ff */
[----:B------:R-:W-:Y:S01]  /*3c60*/  BSSY B1, `(.L_x_52) ;  /* 0x000000b000017945 */ /* 0x000fe20003800000 */
[----:B------:R-:W-:Y:S02]  /*3c70*/  ISETP.LT.OR P3, PT, R6, 0xa, !P0 ;  /* 0x0000000a0600780c */ /* 0x000fe40004761670 */
[----:B------:R-:W-:-:S05]  /*3c80*/  F2FP.F16.E5M2.UNPACK_B R26, R26 ;  /* 0x0000001aff1a723e */ /* 0x000fca00020004ff */
[----:B------:R-:W-:-:S05]  /*3c90*/  HADD2.F32 R26, -RZ, R26.H0_H0 ;  /* 0x2000001aff1a7230 */ /* 0x000fca0000004100 */
[----:B------:R-:W-:-:S04]  /*3ca0*/  FMUL R26, R26, R15 ;  /* 0x0000000f1a1a7220 */ /* 0x000fc80000400000 */
[----:B------:R-:W-:-:S05]  /*3cb0*/  FFMA R26, R147, R14, R26 ;  /* 0x0000000e931a7223 */ /* 0x000fca000000001a */
[----:B----4-:R-:W-:Y:S02]  /*3cc0*/  F2FP.SATFINITE.E5M2.F32.PACK_AB_MERGE_C R27, RZ, R26, RZ ;  /* 0x0000001aff1b723e */ /* 0x010fe400048060ff */
[----:B------:R-:W-:-:S03]  /*3cd0*/  PRMT R26, RZ, 0x7610, R26 ;  /* 0x00007610ff1a7816 */ /* 0x000fc6000000001a */
[----:B------:R4:W-:Y:S01]  /*3ce0*/  @!P4 STG.E.U8 desc[UR14][R20.64+0x8], R27 ;  /* 0x0000081b1400c986 */ /* 0x0009e2000c10110e */
[----:B------:R-:W-:Y:S05]  /*3cf0*/  @P3 BRA `(.L_x_53) ;  /* 0x0000000000043947 */ /* 0x000fea0003800000 */
[----:B------:R0:W5:Y:S02]  /*3d00*/  LDG.E.U8 R26, desc[UR14][R4.64+0x9] ;  /* 0x0000090e041a7981 */ /* 0x000164000c1e1100 */
.L_x_53:
[----:B------:R-:W-:Y:S05]  /*3d10*/  BSYNC B1 ;  /* 0x0000000000017941 */ /* 0x000fea0003800000 */
.L_x_52:
        /* <DEDUP_REMOVED lines=12> */
.L_x_55:
[----:B------:R-:W-:Y:S05]  /*3de0*/  BSYNC B1 ;  /* 0x0000000000017941 */ /* 0x000fea0003800000 */
.L_x_54:
        /* <DEDUP_REMOVED lines=12> */
.L_x_57:
[----:B------:R-:W-:Y:S05]  /*3eb0*/  BSYNC B1 ;  /* 0x0000000000017941 */ /* 0x000fea0003800000 */
.L_x_56:
        /* <DEDUP_REMOVED lines=12> */
.L_x_59:
[----:B------:R-:W-:Y:S05]  /*3f80*/  BSYNC B1 ;  /* 0x0000000000017941 */ /* 0x000fea0003800000 */
.L_x_58:
        /* <DEDUP_REMOVED lines=12> */
.L_x_61:
[----:B------:R-:W-:Y:S05]  /*4050*/  BSYNC B1 ;  /* 0x0000000000017941 */ /* 0x000fea0003800000 */
.L_x_60:
        /* <DEDUP_REMOVED lines=12> */
.L_x_63:
[----:B------:R-:W-:Y:S05]  /*4120*/  BSYNC B1 ;  /* 0x0000000000017941 */ /* 0x000fea0003800000 */
.L_x_62:
        /* <DEDUP_REMOVED lines=12> */
.L_x_65:
[----:B------:R-:W-:Y:S05]  /*41f0*/  BSYNC B1 ;  /* 0x0000000000017941 */ /* 0x000fea0003800000 */
.L_x_64:
        /* <DEDUP_REMOVED lines=12> */
.L_x_67:
[----:B------:R-:W-:Y:S05]  /*42c0*/  BSYNC B1 ;  /* 0x0000000000017941 */ /* 0x000fea0003800000 */
.L_x_66:
        /* <DEDUP_REMOVED lines=12> */
.L_x_69:
[----:B------:R-:W-:Y:S05]  /*4390*/  BSYNC B1 ;  /* 0x0000000000017941 */ /* 0x000fea0003800000 */
.L_x_68:
        /* <DEDUP_REMOVED lines=12> */
.L_x_71:
[----:B------:R-:W-:Y:S05]  /*4460*/  BSYNC B1 ;  /* 0x0000000000017941 */ /* 0x000fea0003800000 */
.L_x_70:
        /* <DEDUP_REMOVED lines=12> */
.L_x_73:
[----:B------:R-:W-:Y:S05]  /*4530*/  BSYNC B1 ;  /* 0x0000000000017941 */ /* 0x000fea0003800000 */
.L_x_72:
        /* <DEDUP_REMOVED lines=12> */
.L_x_75:
[----:B------:R-:W-:Y:S05]  /*4600*/  BSYNC B1 ;  /* 0x0000000000017941 */ /* 0x000fea0003800000 */
.L_x_74:
        /* <DEDUP_REMOVED lines=12> */
.L_x_77:
[----:B------:R-:W-:Y:S05]  /*46d0*/  BSYNC B1 ;  /* 0x0000000000017941 */ /* 0x000fea0003800000 */
.L_x_76:
        /* <DEDUP_REMOVED lines=12> */
.L_x_79:
[----:B------:R-:W-:Y:S05]  /*47a0*/  BSYNC B1 ;  /* 0x0000000000017941 */ /* 0x000fea0003800000 */
.L_x_78:
        /* <DEDUP_REMOVED lines=12> */
.L_x_81:
[----:B------:R-:W-:Y:S05]  /*4870*/  BSYNC B1 ;  /* 0x0000000000017941 */ /* 0x000fea0003800000 */
.L_x_80:
        /* <DEDUP_REMOVED lines=12> */
.L_x_83:
[----:B------:R-:W-:Y:S05]  /*4940*/  BSYNC B1 ;  /* 0x0000000000017941 */ /* 0x000fea0003800000 */
.L_x_82:
        /* <DEDUP_REMOVED lines=12> */
.L_x_85:
[----:B------:R-:W-:Y:S05]  /*4a10*/  BSYNC B1 ;  /* 0x0000000000017941 */ /* 0x000fea0003800000 */
.L_x_84:
        /* <DEDUP_REMOVED lines=12> */
.L_x_87:
[----:B------:R-:W-:Y:S05]  /*4ae0*/  BSYNC B1 ;  /* 0x0000000000017941 */ /* 0x000fea0003800000 */
.L_x_86:
        /* <DEDUP_REMOVED lines=12> */
.L_x_89:
[----:B------:R-:W-:Y:S05]  /*4bb0*/  BSYNC B1 ;  /* 0x0000000000017941 */ /* 0x000fea0003800000 */
.L_x_88:
        /* <DEDUP_REMOVED lines=12> */
.L_x_91:
[----:B------:R-:W-:Y:S05]  /*4c80*/  BSYNC B1 ;  /* 0x0000000000017941 */ /* 0x000fea0003800000 */
.L_x_90:
        /* <DEDUP_REMOVED lines=12> */
.L_x_93:
[----:B------:R-:W-:Y:S05]  /*4d50*/  BSYNC B1 ;  /* 0x0000000000017941 */ /* 0x000fea0003800000 */
.L_x_92:
        /* <DEDUP_REMOVED lines=12> */
.L_x_95:
[----:B------:R-:W-:Y:S05]  /*4e20*/  BSYNC B1 ;  /* 0x0000000000017941 */ /* 0x000fea0003800000 */
.L_x_94:
        /* <DEDUP_REMOVED lines=12> */
.L_x_97:
[----:B------:R-:W-:Y:S05]  /*4ef0*/  BSYNC B1 ;  /* 0x0000000000017941 */ /* 0x000fea0003800000 */
.L_x_96:
        /* <DEDUP_REMOVED lines=12> */
.L_x_99:
[----:B------:R-:W-:Y:S05]  /*4fc0*/  BSYNC B1 ;  /* 0x0000000000017941 */ /* 0x000fea0003800000 */
.L_x_98:
        /* <DEDUP_REMOVED lines=12> */
.L_x_101:
[----:B------:R-:W-:Y:S05]  /*5090*/  BSYNC B1 ;  /* 0x0000000000017941 */ /* 0x000fea0003800000 */
.L_x_100:
        /* <DEDUP_REMOVED lines=12> */
.L_x_103:
[----:B------:R-:W-:Y:S05]  /*5160*/  BSYNC B1 ;  /* 0x0000000000017941 */ /* 0x000fea0003800000 */
.L_x_102:
        /* <DEDUP_REMOVED lines=12> */
.L_x_105:
[----:B------:R-:W-:Y:S05]  /*5230*/  BSYNC B1 ;  /* 0x0000000000017941 */ /* 0x000fea0003800000 */
.L_x_104:
        /* <DEDUP_REMOVED lines=12> */
.L_x_107:
[----:B------:R-:W-:Y:S05]  /*5300*/  BSYNC B1 ;  /* 0x0000000000017941 */ /* 0x000fea0003800000 */
.L_x_106:
        /* <DEDUP_REMOVED lines=12> */
.L_x_109:
[----:B------:R-:W-:Y:S05]  /*53d0*/  BSYNC B1 ;  /* 0x0000000000017941 */ /* 0x000fea0003800000 */
.L_x_108:
        /* <DEDUP_REMOVED lines=12> */
.L_x_111:
[----:B------:R-:W-:Y:S05]  /*54a0*/  BSYNC B1 ;  /* 0x0000000000017941 */ /* 0x000fea0003800000 */
.L_x_110:
        /* <DEDUP_REMOVED lines=12> */
.L_x_113:
[----:B------:R-:W-:Y:S05]  /*5570*/  BSYNC B1 ;  /* 0x0000000000017941 */ /* 0x000fea0003800000 */
.L_x_112:
        /* <DEDUP_REMOVED lines=12> */
.L_x_115:
[----:B------:R-:W-:Y:S05]  /*5640*/  BSYNC B1 ;  /* 0x0000000000017941 */ /* 0x000fea0003800000 */
.L_x_114:
        /* <DEDUP_REMOVED lines=12> */
.L_x_117:
[----:B------:R-:W-:Y:S05]  /*5710*/  BSYNC B1 ;  /* 0x0000000000017941 */ /* 0x000fea0003800000 */
.L_x_116:
        /* <DEDUP_REMOVED lines=12> */
.L_x_119:
[----:B------:R-:W-:Y:S05]  /*57e0*/  BSYNC B1 ;  /* 0x0000000000017941 */ /* 0x000fea0003800000 */
.L_x_118:
        /* <DEDUP_REMOVED lines=12> */
.L_x_121:
[----:B------:R-:W-:Y:S05]  /*58b0*/  BSYNC B1 ;  /* 0x0000000000017941 */ /* 0x000fea0003800000 */
.L_x_120:
        /* <DEDUP_REMOVED lines=12> */
.L_x_123:
[----:B------:R-:W-:Y:S05]  /*5980*/  BSYNC B1 ;  /* 0x0000000000017941 */ /* 0x000fea0003800000 */
.L_x_122:
        /* <DEDUP_REMOVED lines=12> */
.L_x_125:
[----:B------:R-:W-:Y:S05]  /*5a50*/  BSYNC B1 ;  /* 0x0000000000017941 */ /* 0x000fea0003800000 */
.L_x_124:
        /* <DEDUP_REMOVED lines=12> */
.L_x_127:
[----:B------:R-:W-:Y:S05]  /*5b20*/  BSYNC B1 ;  /* 0x0000000000017941 */ /* 0x000fea0003800000 */
.L_x_126:
        /* <DEDUP_REMOVED lines=12> */
.L_x_129:
[----:B------:R-:W-:Y:S05]  /*5bf0*/  BSYNC B1 ;  /* 0x0000000000017941 */ /* 0x000fea0003800000 */
.L_x_128:
        /* <DEDUP_REMOVED lines=12> */
.L_x_131:
[----:B------:R-:W-:Y:S05]  /*5cc0*/  BSYNC B1 ;  /* 0x0000000000017941 */ /* 0x000fea0003800000 */
.L_x_130:
        /* <DEDUP_REMOVED lines=12> */
.L_x_133:
[----:B------:R-:W-:Y:S05]  /*5d90*/  BSYNC B1 ;  /* 0x0000000000017941 */ /* 0x000fea0003800000 */
.L_x_132:
        /* <DEDUP_REMOVED lines=12> */
.L_x_135:
[----:B------:R-:W-:Y:S05]  /*5e60*/  BSYNC B1 ;  /* 0x0000000000017941 */ /* 0x000fea0003800000 */
.L_x_134:
        /* <DEDUP_REMOVED lines=12> */
.L_x_137:
[----:B------:R-:W-:Y:S05]  /*5f30*/  BSYNC B1 ;  /* 0x0000000000017941 */ /* 0x000fea0003800000 */
.L_x_136:
        /* <DEDUP_REMOVED lines=12> */
.L_x_139:
[----:B------:R-:W-:Y:S05]  /*6000*/  BSYNC B1 ;  /* 0x0000000000017941 */ /* 0x000fea0003800000 */
.L_x_138:
        /* <DEDUP_REMOVED lines=12> */
.L_x_141:
[----:B------:R-:W-:Y:S05]  /*60d0*/  BSYNC B1 ;  /* 0x0000000000017941 */ /* 0x000fea0003800000 */
.L_x_140:
        /* <DEDUP_REMOVED lines=12> */
.L_x_143:
[----:B------:R-:W-:Y:S05]  /*61a0*/  BSYNC B1 ;  /* 0x0000000000017941 */ /* 0x000fea0003800000 */
.L_x_142:
        /* <DEDUP_REMOVED lines=12> */
.L_x_145:
[----:B------:R-:W-:Y:S05]  /*6270*/  BSYNC B1 ;  /* 0x0000000000017941 */ /* 0x000fea0003800000 */
.L_x_144:
        /* <DEDUP_REMOVED lines=12> */
.L_x_147:
[----:B------:R-:W-:Y:S05]  /*6340*/  BSYNC B1 ;  /* 0x0000000000017941 */ /* 0x000fea0003800000 */
.L_x_146:
        /* <DEDUP_REMOVED lines=12> */
.L_x_149:
[----:B------:R-:W-:Y:S05]  /*6410*/  BSYNC B1 ;  /* 0x0000000000017941 */ /* 0x000fea0003800000 */
.L_x_148:
        /* <DEDUP_REMOVED lines=12> */
.L_x_151:
[----:B------:R-:W-:Y:S05]  /*64e0*/  BSYNC B1 ;  /* 0x0000000000017941 */ /* 0x000fea0003800000 */
.L_x_150:
        /* <DEDUP_REMOVED lines=12> */
.L_x_153:
[----:B------:R-:W-:Y:S05]  /*65b0*/  BSYNC B1 ;  /* 0x0000000000017941 */ /* 0x000fea0003800000 */
.L_x_152:
        /* <DEDUP_REMOVED lines=12> */
.L_x_155:
[----:B------:R-:W-:Y:S05]  /*6680*/  BSYNC B1 ;  /* 0x0000000000017941 */ /* 0x000fea0003800000 */
.L_x_154:
        /* <DEDUP_REMOVED lines=12> */
.L_x_157:
[----:B------:R-:W-:Y:S05]  /*6750*/  BSYNC B1 ;  /* 0x0000000000017941 */ /* 0x000fea0003800000 */
.L_x_156:
        /* <DEDUP_REMOVED lines=12> */
.L_x_159:
[----:B------:R-:W-:Y:S05]  /*6820*/  BSYNC B1 ;  /* 0x0000000000017941 */ /* 0x000fea0003800000 */
.L_x_158:
        /* <DEDUP_REMOVED lines=12> */
.L_x_161:
[----:B------:R-:W-:Y:S05]  /*68f0*/  BSYNC B1 ;  /* 0x0000000000017941 */ /* 0x000fea0003800000 */
.L_x_160:
        /* <DEDUP_REMOVED lines=12> */
.L_x_163:
[----:B------:R-:W-:Y:S05]  /*69c0*/  BSYNC B1 ;  /* 0x0000000000017941 */ /* 0x000fea0003800000 */
.L_x_162:
[----:B-----5:R-:W-:Y:S01]  /*69d0*/  LOP3.LUT R26, R26, 0xff, RZ, 0xc0, !PT ;  /* 0x000000ff1a1a7812 */ /* 0x020fe200078ec0ff */
[----:B------:R-:W-:Y:S01]  /*69e0*/  BSSY B1, `(.L_x_164) ;  /* 0x000000b000017945 */ /* 0x000fe20003800000 */
[----:B------:R-:W-:Y:S02]  /*69f0*/  ISETP.LT.OR P0, PT, R6, 0x7a, !P0 ;  /* 0x0000007a0600780c */ /* 0x000fe40004701670 */
[----:B------:R-:W-:-:S05]  /*6a00*/  F2FP.F16.E5M2.UNPACK_B R26, R26 ;  /* 0x0000001aff1a723e */ /* 0x000fca00020004ff */
[----:B------:R-:W-:-:S05]  /*6a10*/  HADD2.F32 R26, -RZ, R26.H0_H0 ;  /* 0x2000001aff1a7230 */ /* 0x000fca0000004100 */
[----:B------:R-:W-:-:S04]  /*6a20*/  FMUL R26, R26, R15 ;  /* 0x0000000f1a1a7220 */ /* 0x000fc80000400000 */
[----:B------:R-:W-:Y:S01]  /*6a30*/  FFMA R26, R23, R14, R26 ;  /* 0x0000000e171a7223 */ /* 0x000fe2000000001a */
[----:B------:R-:W-:-:S04]  /*6a40*/  PRMT R23, RZ, 0x7610, R23 ;  /* 0x00007610ff177816 */ /* 0x000fc80000000017 */
[----:B----4-:R-:W-:-:S05]  /*6a50*/  F2FP.SATFINITE.E5M2.F32.PACK_AB_MERGE_C R27, RZ, R26, RZ ;  /* 0x0000001aff1b723e */ /* 0x010fca00048060ff */
[----:B------:R4:W-:Y:S01]  /*6a60*/  @!P4 STG.E.U8 desc[UR14][R20.64+0x78], R27 ;  /* 0x0000781b1400c986 */ /* 0x0009e2000c10110e */
[----:B------:R-:W-:Y:S05]  /*6a70*/  @P0 BRA `(.L_x_165) ;  /* 0x0000000000040947 */ /* 0x000fea0003800000 */
[----:B------:R0:W5:Y:S02]  /*6a80*/  LDG.E.U8 R23, desc[UR14][R4.64+0x79] ;  /* 0x0000790e04177981 */ /* 0x000164000c1e1100 */
.L_x_165:
[----:B------:R-:W-:Y:S05]  /*6a90*/  BSYNC B1 ;  /* 0x0000000000017941 */ /* 0x000fea0003800000 */
.L_x_164:
[----:B-----5:R-:W-:Y:S01]  /*6aa0*/  LOP3.LUT R23, R23, 0xff, RZ, 0xc0, !PT ;  /* 0x000000ff17177812 */ /* 0x020fe200078ec0ff */
[----:B------:R-:W-:Y:S01]  /*6ab0*/  BSSY B1, `(.L_x_166) ;  /* 0x000000b000017945 */ /* 0x000fe20003800000 */
[----:B------:R-:W-:Y:S02]  /*6ac0*/  ISETP.LT.OR P3, PT, R6, 0x79, !P1 ;  /* 0x000000790600780c */ /* 0x000fe40004f61670 */
[----:B------:R-:W-:-:S05]  /*6ad0*/  F2FP.F16.E5M2.UNPACK_B R23, R23 ;  /* 0x00000017ff17723e */ /* 0x000fca00020004ff */
[----:B0-2---:R-:W-:-:S05]  /*6ae0*/  HADD2.F32 R4, -RZ, R23.H0_H0 ;  /* 0x20000017ff047230 */ /* 0x005fca0000004100 */
[----:B------:R-:W-:Y:S01]  /*6af0*/  FMUL R5, R4, R15 ;  /* 0x0000000f04057220 */ /* 0x000fe20000400000 */
[----:B------:R-:W-:-:S03]  /*6b00*/  PRMT R4, RZ, 0x7610, R4 ;  /* 0x00007610ff047816 */ /* 0x000fc60000000004 */
[----:B------:R-:W-:-:S05]  /*6b10*/  FFMA R5, R22, R14, R5 ;  /* 0x0000000e16057223 */ /* 0x000fca0000000005 */
[----:B------:R-:W-:-:S05]  /*6b20*/  F2FP.SATFINITE.E5M2.F32.PACK_AB_MERGE_C R5, RZ, R5, RZ ;  /* 0x00000005ff05723e */ /* 0x000fca00048060ff */
[----:B------:R0:W-:Y:S01]  /*6b30*/  @!P0 STG.E.U8 desc[UR14][R20.64+0x79], R5 ;  /* 0x0000790514008986 */ /* 0x0001e2000c10110e */
[----:B------:R-:W-:Y:S05]  /*6b40*/  @P3 BRA `(.L_x_167) ;  /* 0x0000000000043947 */ /* 0x000fea0003800000 */
[----:B------:R2:W5:Y:S02]  /*6b50*/  LDG.E.U8 R4, desc[UR14][R24.64+0x78] ;  /* 0x0000780e18047981 */ /* 0x000564000c1e1100 */
.L_x_167:
[----:B------:R-:W-:Y:S05]  /*6b60*/  BSYNC B1 ;  /* 0x0000000000017941 */ /* 0x000fea0003800000 */
.L_x_166:
[----:B-----5:R-:W-:Y:S01]  /*6b70*/  LOP3.LUT R4, R4, 0xff, RZ, 0xc0, !PT ;  /* 0x000000ff04047812 */ /* 0x020fe200078ec0ff */
[----:B------:R-:W-:Y:S01]  /*6b80*/  BSSY B1, `(.L_x_168) ;  /* 0x000000b000017945 */ /* 0x000fe20003800000 */
[----:B------:R-:W-:Y:S02]  /*6b90*/  ISETP.LT.OR P1, PT, R6, 0x7a, !P1 ;  /* 0x0000007a0600780c */ /* 0x000fe40004f21670 */
[----:B------:R-:W-:-:S05]  /*6ba0*/  F2FP.F16.E5M2.UNPACK_B R4, R4 ;  /* 0x00000004ff04723e */ /* 0x000fca00020004ff */
[----:B------:R-:W-:-:S05]  /*6bb0*/  HADD2.F32 R4, -RZ, R4.H0_H0 ;  /* 0x20000004ff047230 */ /* 0x000fca0000004100 */
[----:B------:R-:W-:-:S04]  /*6bc0*/  FMUL R4, R4, R15 ;  /* 0x0000000f04047220 */ /* 0x000fc80000400000 */
[----:B------:R-:W-:-:S05]  /*6bd0*/  FFMA R4, R89, R14, R4 ;  /* 0x0000000e59047223 */ /* 0x000fca0000000004 */
[----:B0-----:R-:W-:Y:S02]  /*6be0*/  F2FP.SATFINITE.E5M2.F32.PACK_AB_MERGE_C R5, RZ, R4, RZ ;  /* 0x00000004ff05723e */ /* 0x001fe400048060ff */
[----:B------:R-:W-:-:S03]  /*6bf0*/  PRMT R4, RZ, 0x7610, R4 ;  /* 0x00007610ff047816 */ /* 0x000fc60000000004 */
[----:B------:R0:W-:Y:S01]  /*6c00*/  @!P3 STG.E.U8 desc[UR14][R18.64+0x78], R5 ;  /* 0x000078051200b986 */ /* 0x0001e2000c10110e */
[----:B------:R-:W-:Y:S05]  /*6c10*/  @P1 BRA `(.L_x_169) ;  /* 0x0000000000041947 */ /* 0x000fea0003800000 */
[----:B------:R0:W5:Y:S02]  /*6c20*/  LDG.E.U8 R4, desc[UR14][R24.64+0x79] ;  /* 0x0000790e18047981 */ /* 0x000164000c1e1100 */
.L_x_169:
[----:B------:R-:W-:Y:S05]  /*6c30*/  BSYNC B1 ;  /* 0x0000000000017941 */ /* 0x000fea0003800000 */
.L_x_168:
[----:B------:R-:W-:Y:S05]  /*6c40*/  @P1 BRA `(.L_x_170) ;  /* 0x0000001000281947 */ /* 0x000fea0003800000 */
[----:B-----5:R-:W-:-:S04]  /*6c50*/  LOP3.LUT R4, R4, 0xff, RZ, 0xc0, !PT ;  /* 0x000000ff04047812 */ /* 0x020fc800078ec0ff */
[----:B------:R-:W-:-:S05]  /*6c60*/  F2FP.F16.E5M2.UNPACK_B R4, R4 ;  /* 0x00000004ff04723e */ /* 0x000fca00020004ff */
[----:B------:R-:W-:-:S05]  /*6c70*/  HADD2.F32 R4, -RZ, R4.H0_H0 ;  /* 0x20000004ff047230 */ /* 0x000fca0000004100 */
[----:B0-----:R-:W-:-:S04]  /*6c80*/  FMUL R5, R4, R15 ;  /* 0x0000000f04057220 */ /* 0x001fc80000400000 */
[----:B------:R-:W-:-:S05]  /*6c90*/  FFMA R5, R88, R14, R5 ;  /* 0x0000000e58057223 */ /* 0x000fca0000000005 */
[----:B------:R-:W-:-:S05]  /*6ca0*/  F2FP.SATFINITE.E5M2.F32.PACK_AB_MERGE_C R5, RZ, R5, RZ ;  /* 0x00000005ff05723e */ /* 0x000fca00048060ff */
[----:B------:R0:W-:Y:S01]  /*6cb0*/  STG.E.U8 desc[UR14][R18.64+0x79], R5 ;  /* 0x0000790512007986 */ /* 0x0001e2000c10110e */
[----:B------:R-:W-:Y:S05]  /*6cc0*/  BRA `(.L_x_170) ;  /* 0x0000001000087947 */ /* 0x000fea0003800000 */
.L_x_41:
[----:B------:R-:W-:Y:S01]  /*6cd0*/  ISETP.GE.AND P1, PT, R30, 0x1, PT ;  /* 0x000000011e00780c */ /* 0x000fe20003f26270 */
[-C--:B--2---:R-:W-:Y:S01]  /*6ce0*/  FMUL R151, R151, R14.reuse ;  /* 0x0000000e97977220 */ /* 0x084fe20000400000 */
[-C--:B------:R-:W-:Y:S01]  /*6cf0*/  FMUL R146, R146, R14.reuse ;  /* 0x0000000e92927220 */ /* 0x080fe20000400000 */
[----:B------:R-:W-:Y:S01]  /*6d00*/  ISETP.GE.AND P0, PT, R30, 0x9, PT ;  /* 0x000000091e00780c */ /* 0x000fe20003f06270 */
[-C--:B------:R-:W-:Y:S01]  /*6d10*/  FMUL R149, R149, R14.reuse ;  /* 0x0000000e95957220 */ /* 0x080fe20000400000 */
[----:B------:R-:W-:Y:S01]  /*6d20*/  ISETP.LT.OR P4, PT, R6, 0x1, !P1 ;  /* 0x000000010600780c */ /* 0x000fe20004f81670 */
[-C--:B------:R-:W-:Y:S01]  /*6d30*/  FMUL R144, R144, R14.reuse ;  /* 0x0000000e90907220 */ /* 0x080fe20000400000 */
[----:B------:R-:W-:Y:S01]  /*6d40*/  ISETP.LT.OR P5, PT, R6, 0x2, !P1 ;  /* 0x000000020600780c */ /* 0x000fe20004fa1670 */
[-C--:B------:R-:W-:Y:S01]  /*6d50*/  FMUL R147, R147, R14.reuse ;  /* 0x0000000e93937220 */ /* 0x080fe20000400000 */
[----:B------:R-:W-:Y:S01]  /*6d60*/  F2FP.SATFINITE.E5M2.F32.PACK_AB_MERGE_C R151, RZ, R151, RZ ;  /* 0x00000097ff97723e */ /* 0x000fe200048060ff */
[----:B------:R-:W-:Y:S01]  /*6d70*/  FMUL R142, R142, R14 ;  /* 0x0000000e8e8e7220 */ /* 0x000fe20000400000 */
[----:B------:R-:W-:Y:S01]  /*6d80*/  F2FP.SATFINITE.E5M2.F32.PACK_AB_MERGE_C R5, RZ, R146, RZ ;  /* 0x00000092ff05723e */ /* 0x000fe200048060ff */
[-C--:B------:R-:W-:Y:S01]  /*6d90*/  FMUL R145, R145, R14.reuse ;  /* 0x0000000e91917220 */ /* 0x080fe20000400000 */
[----:B------:R-:W-:Y:S01]  /*6da0*/  ISETP.LT.OR P3, PT, R6, 0x1, !P0 ;  /* 0x000000010600780c */ /* 0x000fe20004761670 */
[-C--:B------:R-:W-:Y:S01]  /*6db0*/  FMUL R140, R140, R14.reuse ;  /* 0x0000000e8c8c7220 */ /* 0x080fe20000400000 */
[C---:B------:R-:W-:Y:S01]  /*6dc0*/  ISETP.LT.OR P6, PT, R6.reuse, 0xa, !P1 ;  /* 0x0000000a0600780c */ /* 0x040fe20004fc1670 */
[-C--:B------:R-:W-:Y:S01]  /*6dd0*/  FMUL R143, R143, R14.reuse ;  /* 0x0000000e8f8f7220 */ /* 0x080fe20000400000 */
[----:B------:R-:W-:Y:S01]  /*6de0*/  F2FP.SATFINITE.E5M2.F32.PACK_AB_MERGE_C R149, RZ, R149, RZ ;  /* 0x00000095ff95723e */ /* 0x000fe200048060ff */
[----:B------:R-:W-:Y:S01]  /*6df0*/  @!P4 STG.E.U8 desc[UR14][R20.64], R151 ;  /* 0x000000971400c986 */ /* 0x000fe2000c10110e */
[----:B------:R-:W-:Y:S01]  /*6e00*/  ISETP.LT.OR P4, PT, R6, 0x2, !P0 ;  /* 0x000000020600780c */ /* 0x000fe20004781670 */
[----:B------:R-:W-:Y:S01]  /*6e10*/  FMUL R138, R138, R14 ;  /* 0x0000000e8a8a7220 */ /* 0x000fe20000400000 */
[----:B------:R-:W-:Y:S01]  /*6e20*/  F2FP.SATFINITE.E5M2.F32.PACK_AB_MERGE_C R25, RZ, R144, RZ ;  /* 0x00000090ff19723e */ /* 0x000fe200048060ff */
[----:B------:R0:W-:Y:S01]  /*6e30*/  @!P5 STG.E.U8 desc[UR14][R20.64+0x1], R5 ;  /* 0x000001051400d986 */ /* 0x0001e2000c10110e */
[C---:B------:R-:W-:Y:S01]  /*6e40*/  ISETP.LT.OR P5, PT, R6.reuse, 0x9, !P1 ;  /* 0x000000090600780c */ /* 0x040fe20004fa1670 */
[-C--:B------:R-:W-:Y:S01]  /*6e50*/  FMUL R141, R141, R14.reuse ;  /* 0x0000000e8d8d7220 */ /* 0x080fe20000400000 */
[----:B------:R-:W-:Y:S01]  /*6e60*/  F2FP.SATFINITE.E5M2.F32.PACK_AB_MERGE_C R147, RZ, R147, RZ ;  /* 0x00000093ff93723e */ /* 0x000fe200048060ff */
[----:B------:R-:W-:Y:S01]  /*6e70*/  @!P3 STG.E.U8 desc[UR14][R18.64], R149 ;  /* 0x000000951200b986 */ /* 0x000fe2000c10110e */
[----:B------:R-:W-:Y:S01]  /*6e80*/  ISETP.LT.OR P3, PT, R6, 0x9, !P0 ;  /* 0x000000090600780c */ /* 0x000fe20004761670 */
[-C--:B------:R-:W-:Y:S01]  /*6e90*/  FMUL R136, R136, R14.reuse ;  /* 0x0000000e88887220 */ /* 0x080fe20000400000 */
[----:B------:R-:W-:Y:S01]  /*6ea0*/  F2FP.SATFINITE.E5M2.F32.PACK_AB_MERGE_C R145, RZ, R145, RZ ;  /* 0x00000091ff91723e */ /* 0x000fe200048060ff */
[-C--:B------:R-:W-:Y:S01]  /*6eb0*/  FMUL R139, R139, R14.reuse ;  /* 0x0000000e8b8b7220 */ /* 0x080fe20000400000 */
[----:B------:R-:W-:Y:S01]  /*6ec0*/  F2FP.SATFINITE.E5M2.F32.PACK_AB_MERGE_C R143, RZ, R143, RZ ;  /* 0x0000008fff8f723e */ /* 0x000fe200048060ff */
[----:B------:R1:W-:Y:S01]  /*6ed0*/  @!P4 STG.E.U8 desc[UR14][R18.64+0x1], R25 ;  /* 0x000001191200c986 */ /* 0x0003e2000c10110e */
[----:B------:R-:W-:Y:S01]  /*6ee0*/  ISETP.LT.OR P4, PT, R6, 0xa, !P0 ;  /* 0x0000000a0600780c */ /* 0x000fe20004781670 */
[----:B------:R-:W-:Y:S01]  /*6ef0*/  FMUL R134, R134, R14 ;  /* 0x0000000e86867220 */ /* 0x000fe20000400000 */
[----:B0-----:R-:W-:Y:S01]  /*6f00*/  F2FP.SATFINITE.E5M2.F32.PACK_AB_MERGE_C R5, RZ, R142, RZ ;  /* 0x0000008eff05723e */ /* 0x001fe200048060ff */
[----:B------:R-:W-:Y:S01]  /*6f10*/  @!P5 STG.E.U8 desc[UR14][R20.64+0x8], R147 ;  /* 0x000008931400d986 */ /* 0x000fe2000c10110e */
[C---:B------:R-:W-:Y:S01]  /*6f20*/  ISETP.LT.OR P5, PT, R6.reuse, 0x11, !P1 ;  /* 0x000000110600780c */ /* 0x040fe20004fa1670 */
[-C--:B------:R-:W-:Y:S01]  /*6f30*/  FMUL R137, R137, R14.reuse ;  /* 0x0000000e89897220 */ /* 0x080fe20000400000 */
[----:B------:R-:W-:Y:S01]  /*6f40*/  F2FP.SATFINITE.E5M2.F32.PACK_AB_MERGE_C R141, RZ, R141, RZ ;  /* 0x0000008dff8d723e */ /* 0x000fe200048060ff */
[----:B------:R0:W-:Y:S01]  /*6f50*/  @!P6 STG.E.U8 desc[UR14][R20.64+0x9], R5 ;  /* 0x000009051400e986 */ /* 0x0001e2000c10110e */
[----:B------:R-:W-:Y:S01]  /*6f60*/  ISETP.LT.OR P6, PT, R6, 0x12, !P1 ;  /* 0x000000120600780c */ /* 0x000fe20004fc1670 */
[----:B------:R-:W-:Y:S01]  /*6f70*/  FMUL R132, R132, R14 ;  /* 0x0000000e84847220 */ /* 0x000fe20000400000 */
[----:B------:R-:W-:Y:S01]  /*6f80*/  F2FP.SATFINITE.E5M2.F32.PACK_AB_MERGE_C R139, RZ, R139, RZ ;  /* 0x0000008bff8b723e */ /* 0x000fe200048060ff */
[----:B------:R-:W-:Y:S01]  /*6f90*/  @!P3 STG.E.U8 desc[UR14][R18.64+0x8], R145 ;  /* 0x000008911200b986 */ /* 0x000fe2000c10110e */
[----:B-1----:R-:W-:Y:S01]  /*6fa0*/  F2FP.SATFINITE.E5M2.F32.PACK_AB_MERGE_C R25, RZ, R140, RZ ;  /* 0x0000008cff19723e */ /* 0x002fe200048060ff */
[-C--:B------:R-:W-:Y:S01]  /*6fb0*/  FMUL R135, R135, R14.reuse ;  /* 0x0000000e87877220 */ /* 0x080fe20000400000 */
[----:B------:R-:W-:Y:S01]  /*6fc0*/  ISETP.LT.OR P3, PT, R6, 0x11, !P0 ;  /* 0x000000110600780c */ /* 0x000fe20004761670 */
[-C--:B------:R-:W-:Y:S01]  /*6fd0*/  FMUL R130, R130, R14.reuse ;  /* 0x0000000e82827220 */ /* 0x080fe20000400000 */
[----:B------:R-:W-:Y:S01]  /*6fe0*/  F2FP.SATFINITE.E5M2.F32.PACK_AB_MERGE_C R137, RZ, R137, RZ ;  /* 0x00000089ff89723e */ /* 0x000fe200048060ff */
[----:B------:R1:W-:Y:S01]  /*6ff0*/  @!P4 STG.E.U8 desc[UR14][R18.64+0x9], R25 ;  /* 0x000009191200c986 */ /* 0x0003e2000c10110e */
[C---:B------:R-:W-:Y:S01]  /*7000*/  ISETP.LT.OR P4, PT, R6.reuse, 0x12, !P0 ;  /* 0x000000120600780c */ /* 0x040fe20004781670 */
[----:B------:R-:W-:Y:S01]  /*7010*/  FMUL R133, R133, R14 ;  /* 0x0000000e85857220 */ /* 0x000fe20000400000 */
[----:B0-----:R-:W-:Y:S01]  /*7020*/  F2FP.SATFINITE.E5M2.F32.PACK_AB_MERGE_C R5, RZ, R138, RZ ;  /* 0x0000008aff05723e */ /* 0x001fe200048060ff */
[----:B------:R-:W-:Y:S01]  /*7030*/  @!P5 STG.E.U8 desc[UR14][R20.64+0x10], R143 ;  /* 0x0000108f1400d986 */ /* 0x000fe2000c10110e */
[----:B------:R-:W-:Y:S01]  /*7040*/  ISETP.LT.OR P5, PT, R6, 0x19, !P1 ;  /* 0x000000190600780c */ /* 0x000fe20004fa1670 */
[-C--:B------:R-:W-:Y:S01]  /*7050*/  FMUL R128, R128, R14.reuse ;  /* 0x0000000e80807220 */ /* 0x080fe20000400000 */
[----:B------:R-:W-:Y:S01]  /*7060*/  F2FP.SATFINITE.E5M2.F32.PACK_AB_MERGE_C R135, RZ, R135, RZ ;  /* 0x00000087ff87723e */ /* 0x000fe200048060ff */
[----:B------:R0:W-:Y:S01]  /*7070*/  @!P6 STG.E.U8 desc[UR14][R20.64+0x11], R5 ;  /* 0x000011051400e986 */ /* 0x0001e2000c10110e */
[----:B------:R-:W-:Y:S01]  /*7080*/  ISETP.LT.OR P6, PT, R6, 0x1a, !P1 ;  /* 0x0000001a0600780c */ /* 0x000fe20004fc1670 */
[-C--:B------:R-:W-:Y:S01]  /*7090*/  FMUL R131, R131, R14.reuse ;  /* 0x0000000e83837220 */ /* 0x080fe20000400000 */
[----:B------:R-:W-:Y:S01]  /*70a0*/  FMUL R126, R126, R14 ;  /* 0x0000000e7e7e7220 */ /* 0x000fe20000400000 */
[----:B-1----:R-:W-:Y:S01]  /*70b0*/  F2FP.SATFINITE.E5M2.F32.PACK_AB_MERGE_C R25, RZ, R136, RZ ;  /* 0x00000088ff19723e */ /* 0x002fe200048060ff */
[----:B------:R-:W-:Y:S01]  /*70c0*/  @!P3 STG.E.U8 desc[UR14][R18.64+0x10], R141 ;  /* 0x0000108d1200b986 */ /* 0x000fe2000c10110e */
[C---:B------:R-:W-:Y:S01]  /*70d0*/  ISETP.LT.OR P3, PT, R6.reuse, 0x19, !P0 ;  /* 0x000000190600780c */ /* 0x040fe20004761670 */
        /* <DEDUP_REMOVED lines=37> */
[-C--:B------:R-:W-:Y:S01]  /*7330*/  FMUL R114, R114, R14.reuse ;  /* 0x0000000e72727220 */ /* 0x080fe20000400000 */
        /* <DEDUP_REMOVED lines=81> */
[C---:B------:R-:W-:Y:S01]  /*7850*/  ISETP.LT.OR P6, PT, R6.reuse, 0x52, !P1 ;  /* 0x000000520600780c */ /* 0x040fe20004fc1670 */
        /* <DEDUP_REMOVED lines=22> */
[----:B------:R-:W-:-:S02]  /*79c0*/  ISETP.LT.OR P3, PT, R6, 0x59, !P0 ;  /* 0x000000590600780c */ /* 0x000fc40004761670 */
[----:B------:R-:W-:Y:S01]  /*79d0*/  F2FP.SATFINITE.E5M2.F32.PACK_AB_MERGE_C R93, RZ, R93, RZ ;  /* 0x0000005dff5d723e */ /* 0x000fe200048060ff */
[----:B------:R1:W-:Y:S01]  /*79e0*/  @!P4 STG.E.U8 desc[UR14][R18.64+0x51], R25 ;  /* 0x000051191200c986 */ /* 0x0003e2000c10110e */
[C---:B------:R-:W-:Y:S02]  /*79f0*/  ISETP.LT.OR P4, PT, R6.reuse, 0x5a, !P0 ;  /* 0x0000005a0600780c */ /* 0x040fe40004781670 */
[----:B0-----:R-:W-:Y:S01]  /*7a00*/  F2FP.SATFINITE.E5M2.F32.PACK_AB_MERGE_C R5, RZ, R102, RZ ;  /* 0x00000066ff05723e */ /* 0x001fe200048060ff */
[----:B------:R-:W-:Y:S01]  /*7a10*/  @!P5 STG.E.U8 desc[UR14][R20.64+0x58], R107 ;  /* 0x0000586b1400d986 */ /* 0x000fe2000c10110e */
[C---:B------:R-:W-:Y:S02]  /*7a20*/  ISETP.LT.OR P5, PT, R6.reuse, 0x61, !P1 ;  /* 0x000000610600780c */ /* 0x040fe40004fa1670 */
[----:B------:R-:W-:Y:S01]  /*7a30*/  F2FP.SATFINITE.E5M2.F32.PACK_AB_MERGE_C R23, RZ, R23, RZ ;  /* 0x00000017ff17723e */ /* 0x000fe200048060ff */
[----:B------:R0:W-:Y:S01]  /*7a40*/  @!P6 STG.E.U8 desc[UR14][R20.64+0x59], R5 ;  /* 0x000059051400e986 */ /* 0x0001e2000c10110e */
[----:B------:R-:W-:-:S02]  /*7a50*/  ISETP.LT.OR P6, PT, R6, 0x62, !P1 ;  /* 0x000000620600780c */ /* 0x000fc40004fc1670 */
[----:B------:R-:W-:Y:S01]  /*7a60*/  F2FP.SATFINITE.E5M2.F32.PACK_AB_MERGE_C R89, RZ, R89, RZ ;  /* 0x00000059ff59723e */ /* 0x000fe200048060ff */
[----:B------:R-:W-:Y:S01]  /*7a70*/  @!P3 STG.E.U8 desc[UR14][R18.64+0x58], R105 ;  /* 0x000058691200b986 */ /* 0x000fe2000c10110e */
[----:B-1----:R-:W-:Y:S02]  /*7a80*/  F2FP.SATFINITE.E5M2.F32.PACK_AB_MERGE_C R25, RZ, R100, RZ ;  /* 0x00000064ff19723e */ /* 0x002fe400048060ff */
[C---:B------:R-:W-:Y:S02]  /*7a90*/  ISETP.LT.OR P3, PT, R6.reuse, 0x61, !P0 ;  /* 0x000000610600780c */ /* 0x040fe40004761670 */
[----:B------:R-:W-:Y:S01]  /*7aa0*/  F2FP.SATFINITE.E5M2.F32.PACK_AB_MERGE_C R27, RZ, R88, RZ ;  /* 0x00000058ff1b723e */ /* 0x000fe200048060ff */
[----:B------:R1:W-:Y:S01]  /*7ab0*/  @!P4 STG.E.U8 desc[UR14][R18.64+0x59], R25 ;  /* 0x000059191200c986 */ /* 0x0003e2000c10110e */
[C---:B------:R-:W-:Y:S02]  /*7ac0*/  ISETP.LT.OR P4, PT, R6.reuse, 0x62, !P0 ;  /* 0x000000620600780c */ /* 0x040fe40004781670 */
[----:B0-----:R-:W-:Y:S01]  /*7ad0*/  F2FP.SATFINITE.E5M2.F32.PACK_AB_MERGE_C R5, RZ, R98, RZ ;  /* 0x00000062ff05723e */ /* 0x001fe200048060ff */
[----:B------:R-:W-:Y:S01]  /*7ae0*/  @!P5 STG.E.U8 desc[UR14][R20.64+0x60], R101 ;  /* 0x000060651400d986 */ /* 0x000fe2000c10110e */
[----:B------:R-:W-:-:S03]  /*7af0*/  ISETP.LT.OR P5, PT, R6, 0x69, !P1 ;  /* 0x000000690600780c */ /* 0x000fc60004fa1670 */
[----:B------:R0:W-:Y:S01]  /*7b00*/  @!P6 STG.E.U8 desc[UR14][R20.64+0x61], R5 ;  /* 0x000061051400e986 */ /* 0x0001e2000c10110e */
[C---:B------:R-:W-:Y:S02]  /*7b10*/  ISETP.LT.OR P6, PT, R6.reuse, 0x6a, !P1 ;  /* 0x0000006a0600780c */ /* 0x040fe40004fc1670 */
[----:B-1----:R-:W-:Y:S01]  /*7b20*/  F2FP.SATFINITE.E5M2.F32.PACK_AB_MERGE_C R25, RZ, R96, RZ ;  /* 0x00000060ff19723e */ /* 0x002fe200048060ff */
[----:B------:R-:W-:Y:S01]  /*7b30*/  @!P3 STG.E.U8 desc[UR14][R18.64+0x60], R103 ;  /* 0x000060671200b986 */ /* 0x000fe2000c10110e */
[----:B------:R-:W-:-:S03]  /*7b40*/  ISETP.LT.OR P3, PT, R6, 0x69, !P0 ;  /* 0x000000690600780c */ /* 0x000fc60004761670 */
        /* <DEDUP_REMOVED lines=12> */
[C---:B------:R-:W-:Y:S01]  /*7c10*/  ISETP.LT.OR P1, PT, R6.reuse, 0x7a, !P1 ;  /* 0x0000007a0600780c */ /* 0x040fe20004f21670 */
[----:B------:R2:W-:Y:S01]  /*7c20*/  @!P5 STG.E.U8 desc[UR14][R20.64+0x70], R95 ;  /* 0x0000705f1400d986 */ /* 0x0005e2000c10110e */
[C---:B------:R-:W-:Y:S02]  /*7c30*/  ISETP.LT.OR P5, PT, R6.reuse, 0x72, !P0 ;  /* 0x000000720600780c */ /* 0x040fe400047a1670 */
[----:B0-----:R-:W-:Y:S01]  /*7c40*/  F2FP.SATFINITE.E5M2.F32.PACK_AB_MERGE_C R5, RZ, R90, RZ ;  /* 0x0000005aff05723e */ /* 0x001fe200048060ff */
[----:B------:R2:W-:Y:S01]  /*7c50*/  @!P6 STG.E.U8 desc[UR14][R20.64+0x71], R91 ;  /* 0x0000715b1400e986 */ /* 0x0005e2000c10110e */
[C---:B------:R-:W-:Y:S02]  /*7c60*/  ISETP.LT.OR P6, PT, R6.reuse, 0x79, !P0 ;  /* 0x000000790600780c */ /* 0x040fe400047c1670 */
[----:B------:R-:W-:Y:S01]  /*7c70*/  ISETP.LT.OR P0, PT, R6, 0x7a, !P0 ;  /* 0x0000007a0600780c */ /* 0x000fe20004701670 */
[----:B------:R2:W-:Y:S01]  /*7c80*/  @!P3 STG.E.U8 desc[UR14][R18.64+0x70], R93 ;  /* 0x0000705d1200b986 */ /* 0x0005e2000c10110e */
[----:B-1----:R-:W-:-:S05]  /*7c90*/  F2FP.SATFINITE.E5M2.F32.PACK_AB_MERGE_C R25, RZ, R22, RZ ;  /* 0x00000016ff19723e */ /* 0x002fca00048060ff */
[----:B------:R2:W-:Y:S04]  /*7ca0*/  @!P5 STG.E.U8 desc[UR14][R18.64+0x71], R5 ;  /* 0x000071051200d986 */ /* 0x0005e8000c10110e */
[----:B------:R2:W-:Y:S04]  /*7cb0*/  @!P4 STG.E.U8 desc[UR14][R20.64+0x78], R23 ;  /* 0x000078171400c986 */ /* 0x0005e8000c10110e */
[----:B------:R2:W-:Y:S04]  /*7cc0*/  @!P1 STG.E.U8 desc[UR14][R20.64+0x79], R25 ;  /* 0x0000791914009986 */ /* 0x0005e8000c10110e */
[----:B------:R2:W-:Y:S04]  /*7cd0*/  @!P6 STG.E.U8 desc[UR14][R18.64+0x78], R89 ;  /* 0x000078591200e986 */ /* 0x0005e8000c10110e */
[----:B------:R2:W-:Y:S02]  /*7ce0*/  @!P0 STG.E.U8 desc[UR14][R18.64+0x79], R27 ;  /* 0x0000791b12008986 */ /* 0x0005e4000c10110e */
.L_x_170:
[----:B------:R-:W-:Y:S05]  /*7cf0*/  BSYNC B0 ;  /* 0x0000000000007941 */ /* 0x000fea0003800000 */
.L_x_40:
[C---:B------:R-:W-:Y:S01]  /*7d00*/  LEA R2, P0, R8.reuse, R2, 0x1 ;  /* 0x0000000208027211 */ /* 0x040fe200078008ff */
[----:B------:R-:W-:Y:S01]  /*7d10*/  ULDC.64 UR6, c[0x0][0x650] ;  /* 0x0001940000067ab9 */ /* 0x000fe20000000a00 */
[----:B-----5:R-:W-:Y:S01]  /*7d20*/  IMAD.U32 R4, RZ, RZ, UR12 ;  /* 0x0000000cff047e24 */ /* 0x020fe2000f8e00ff */
[----:B0-2---:R-:W-:Y:S01]  /*7d30*/  PRMT R18, RZ, 0x7610, R18 ;  /* 0x00007610ff127816 */ /* 0x005fe20000000012 */
[----:B------:R-:W-:Y:S01]  /*7d40*/  IMAD.MOV.U32 R6, RZ, RZ, -0x1 ;  /* 0xffffffffff067424 */ /* 0x000fe200078e00ff */
[----:B------:R-:W-:Y:S01]  /*7d50*/  LEA.HI.X R3, R8, R3, R0, 0x1, P0 ;  /* 0x0000000308037211 */ /* 0x000fe200000f0c00 */
[----:B------:R0:W-:Y:S01]  /*7d60*/  SYNCS.ARRIVE.TRANS64.A1T0 RZ, [R4+UR22], RZ ;  /* 0x000000ff04ff79a7 */ /* 0x0001e20008100016 */
[----:B------:R-:W-:Y:S01]  /*7d70*/  ISETP.GE.U32.AND P0, PT, R2, UR6, PT ;  /* 0x0000000602007c0c */ /* 0x000fe2000bf06070 */
[----:B------:R-:W-:-:S03]  /*7d80*/  IMAD.MOV.U32 R5, RZ, RZ, -0x1 ;  /* 0xffffffffff057424 */ /* 0x000fc600078e00ff */
[----:B------:R-:W-:Y:S01]  /*7d90*/  ISETP.GE.U32.AND.EX P0, PT, R3, UR7, PT, P0 ;  /* 0x0000000703007c0c */ /* 0x000fe2000bf06100 */
[----:B0-----:R-:W-:-:S12]  /*7da0*/  IMAD.MOV.U32 R4, RZ, RZ, -0x1 ;  /* 0xffffffffff047424 */ /* 0x001fd800078e00ff */
[----:B------:R-:W-:Y:S05]  /*7db0*/  @P0 BRA `(.L_x_171) ;  /* 0x0000000400600947 */ /* 0x000fea0003800000 */
[----:B------:R-:W0:Y:S01]  /*7dc0*/  S2R R28, SR_CTAID.X ;  /* 0x00000000001c7919 */ /* 0x000e220000002500 */
[----:B------:R-:W2:Y:S01]  /*7dd0*/  LDC.64 R22, c[0x0][0x628] ;  /* 0x00018a00ff167b82 */ /* 0x000ea20000000a00 */
[----:B------:R-:W-:Y:S01]  /*7de0*/  ULDC UR6, c[0x0][0x150] ;  /* 0x0000540000067ab9 */ /* 0x000fe20000000800 */
[----:B-1--4-:R-:W-:Y:S01]  /*7df0*/  IMAD.MOV.U32 R20, RZ, RZ, R2 ;  /* 0x000000ffff147224 */ /* 0x012fe200078e0002 */
[----:B------:R-:W1:Y:S01]  /*7e00*/  S2R R30, SR_CTAID.Y ;  /* 0x00000000001e7919 */ /* 0x000e620000002600 */
[----:B------:R-:W-:-:S04]  /*7e10*/  IMAD.MOV.U32 R21, RZ, RZ, R3 ;  /* 0x000000ffff157224 */ /* 0x000fc800078e0003 */
[----:B------:R-:W4:Y:S08]  /*7e20*/  LDC R31, c[0x0][0x144] ;  /* 0x00005100ff1f7b82 */ /* 0x000f300000000800 */
[----:B------:R-:W1:Y:S08]  /*7e30*/  LDC R6, c[0x0][0x630] ;  /* 0x00018c00ff067b82 */ /* 0x000e700000000800 */
[----:B------:R-:W1:Y:S01]  /*7e40*/  LDC.64 R26, c[0x0][0x620] ;  /* 0x00018800ff1a7b82 */ /* 0x000e620000000a00 */
[----:B--2---:R-:W-:-:S04]  /*7e50*/  ISETP.NE.U32.AND P0, PT, R22, RZ, PT ;  /* 0x000000ff1600720c */ /* 0x004fc80003f05070 */
[----:B------:R-:W-:Y:S02]  /*7e60*/  ISETP.NE.AND.EX P0, PT, R23, RZ, PT, P0 ;  /* 0x000000ff1700720c */ /* 0x000fe40003f05300 */
[----:B0-----:R-:W-:-:S05]  /*7e70*/  I2FP.F32.U32 R4, R28 ;  /* 0x0000001c00047245 */ /* 0x001fca0000201000 */
[----:B------:R-:W-:-:S04]  /*7e80*/  FMUL R4, R4, UR6 ;  /* 0x0000000604047c20 */ /* 0x000fc80008400000 */
[----:B------:R0:W2:Y:S02]  /*7e90*/  F2I.U32.TRUNC.NTZ R29, R4 ;  /* 0x00000004001d7305 */ /* 0x0000a4000020f000 */
[----:B----4-:R-:W-:Y:S05]  /*7ea0*/  @!P0 BRA `(.L_x_172) ;  /* 0x0000000000288947 */ /* 0x010fea0003800000 */
[----:B------:R-:W4:Y:S02]  /*7eb0*/  LDC R5, c[0x0][0x634] ;  /* 0x00018d00ff057b82 */ /* 0x000f240000000800 */
[----:B----4-:R-:W-:-:S05]  /*7ec0*/  IADD3 R21, P0, R2, R5, RZ ;  /* 0x0000000502157210 */ /* 0x010fca0007f1e0ff */
[----:B---3--:R-:W-:-:S04]  /*7ed0*/  IMAD.X R25, RZ, RZ, R3, P0 ;  /* 0x000000ffff197224 */ /* 0x008fc800000e0603 */
[----:B0-----:R-:W-:-:S04]  /*7ee0*/  IMAD.WIDE.U32 R4, R25, R22, RZ ;  /* 0x0000001619047225 */ /* 0x001fc800078e00ff */
[----:B------:R-:W-:-:S04]  /*7ef0*/  IMAD.WIDE.U32 R18, P0, R21, R23, R4 ;  /* 0x0000001715127225 */ /* 0x000fc80007800004 */
[----:B------:R-:W-:-:S04]  /*7f00*/  IMAD.WIDE.U32 R4, R21, R22, RZ ;  /* 0x0000001615047225 */ /* 0x000fc800078e00ff */
[----:B------:R-:W-:Y:S01]  /*7f10*/  IMAD.X R21, RZ, RZ, RZ, P0 ;  /* 0x000000ffff157224 */ /* 0x000fe200000e06ff */
[----:B------:R-:W-:Y:S01]  /*7f20*/  IADD3 RZ, P0, R5, R18, RZ ;  /* 0x0000001205ff7210 */ /* 0x000fe20007f1e0ff */
[----:B------:R-:W-:-:S04]  /*7f30*/  IMAD.MOV.U32 R20, RZ, RZ, R19 ;  /* 0x000000ffff147224 */ /* 0x000fc800078e0013 */
[----:B------:R-:W-:-:S08]  /*7f40*/  IMAD.WIDE.U32.X R20, R25, R23, R20, P0 ;  /* 0x0000001719147225 */ /* 0x000fd000000e0414 */
.L_x_172:
[-CC-:B-1-3--:R-:W-:Y:S01]  /*7f50*/  SHF.R.U64 R24, R20, R6.reuse, R21.reuse ;  /* 0x0000000614187219 */ /* 0x18afe20000001215 */
[----:B------:R-:W1:Y:S01]  /*7f60*/  LDC.64 R34, c[0x0][0x640] ;  /* 0x00019000ff227b82 */ /* 0x000e620000000a00 */
[----:B0-----:R-:W-:Y:S01]  /*7f70*/  SHF.R.U32.HI R4, RZ, R6, R21 ;  /* 0x00000006ff047219 */ /* 0x001fe20000011615 */
[----:B--2---:R-:W-:Y:S01]  /*7f80*/  IMAD.MOV R29, RZ, RZ, -R29 ;  /* 0x000000ffff1d7224 */ /* 0x004fe200078e0a1d */
[----:B------:R-:W-:Y:S01]  /*7f90*/  IADD3 R19, P0, RZ, -R24, RZ ;  /* 0x80000018ff137210 */ /* 0x000fe20007f1e0ff */
[----:B------:R-:W-:Y:S01]  /*7fa0*/  ULDC UR6, c[0x0][0x154] ;  /* 0x0000550000067ab9 */ /* 0x000fe20000000800 */
[----:B------:R-:W-:Y:S02]  /*7fb0*/  IMAD.MOV.U32 R21, RZ, RZ, 0x1 ;  /* 0x00000001ff157424 */ /* 0x000fe400078e00ff */
[----:B------:R-:W-:Y:S01]  /*7fc0*/  IMAD R29, R31, R29, R28 ;  /* 0x0000001d1f1d7224 */ /* 0x000fe200078e021c */
[----:B------:R-:W0:Y:S01]  /*7fd0*/  LDC R18, c[0x0][0x618] ;  /* 0x00018600ff127b82 */ /* 0x000e220000000800 */
[----:B------:R-:W-:-:S04]  /*7fe0*/  IMAD.X R5, RZ, RZ, ~R4, P0 ;  /* 0x000000ffff057224 */ /* 0x000fc800000e0e04 */
[-C--:B------:R-:W-:Y:S02]  /*7ff0*/  IMAD R6, R5, R26.reuse, RZ ;  /* 0x0000001a05067224 */ /* 0x080fe400078e02ff */
[C---:B------:R-:W-:Y:S01]  /*8000*/  IMAD.WIDE.U32 R4, R19.reuse, R26, R2 ;  /* 0x0000001a13047225 */ /* 0x040fe200078e0002 */
[----:B------:R-:W2:Y:S03]  /*8010*/  LDC R20, c[0x0][0x608] ;  /* 0x00018200ff147b82 */ /* 0x000ea60000000800 */
[----:B------:R-:W-:Y:S01]  /*8020*/  IMAD R19, R19, R27, R6 ;  /* 0x0000001b13137224 */ /* 0x000fe200078e0206 */
[----:B------:R-:W-:-:S03]  /*8030*/  I2FP.F32.U32 R6, R30 ;  /* 0x0000001e00067245 */ /* 0x000fc60000201000 */
[----:B------:R-:W-:Y:S01]  /*8040*/  IMAD.IADD R5, R5, 0x1, R19 ;  /* 0x0000000105057824 */ /* 0x000fe200078e0213 */
[----:B------:R-:W3:Y:S01]  /*8050*/  LDC R32, c[0x0][0x658] ;  /* 0x00019600ff207b82 */ /* 0x000ee20000000800 */
[----:B-1----:R-:W-:Y:S01]  /*8060*/  ISETP.NE.U32.AND P0, PT, R34, RZ, PT ;  /* 0x000000ff2200720c */ /* 0x002fe20003f05070 */
[----:B------:R-:W-:-:S03]  /*8070*/  IMAD.MOV.U32 R19, RZ, RZ, -0x1 ;  /* 0xffffffffff137424 */ /* 0x000fc600078e00ff */
[----:B------:R-:W-:-:S03]  /*8080*/  ISETP.NE.AND.EX P0, PT, R35, RZ, PT, P0 ;  /* 0x000000ff2300720c */ /* 0x000fc60003f05300 */
[----:B------:R-:W1:Y:S01]  /*8090*/  LDC R27, c[0x0][0x148] ;  /* 0x00005200ff1b7b82 */ /* 0x000e620000000800 */
[-CC-:B0-----:R-:W-:Y:S02]  /*80a0*/  SHF.R.U64 R22, R4, R18.reuse, R5.reuse ;  /* 0x0000001204167219 */ /* 0x181fe40000001205 */
[----:B------:R-:W-:Y:S01]  /*80b0*/  SHF.R.U32.HI R5, RZ, R18, R5 ;  /* 0x00000012ff057219 */ /* 0x000fe20000011605 */
[----:B------:R-:W-:-:S04]  /*80c0*/  FMUL R18, R6, UR6 ;  /* 0x0000000606127c20 */ /* 0x000fc80008400000 */
[----:B------:R-:W0:Y:S01]  /*80d0*/  LDC R28, c[0x0][0x600] ;  /* 0x00018000ff1c7b82 */ /* 0x000e220000000800 */
[----:B------:R4:W0:Y:S01]  /*80e0*/  F2I.U32.TRUNC.NTZ R25, R18 ;  /* 0x0000001200197305 */ /* 0x000822000020f000 */
[-CC-:B--2---:R-:W-:Y:S02]  /*80f0*/  SHF.R.U64 R6, R22, R20.reuse, R5.reuse ;  /* 0x0000001416067219 */ /* 0x184fe40000001205 */
[----:B------:R-:W-:-:S04]  /*8100*/  SHF.R.U32.HI R5, RZ, R20, R5 ;  /* 0x00000014ff057219 */ /* 0x000fc80000011605 */
[----:B------:R-:W2:Y:S01]  /*8110*/  LDC R33, c[0x0][0x648] ;  /* 0x00019200ff217b82 */ /* 0x000ea20000000800 */
[-CC-:B---3--:R-:W-:Y:S02]  /*8120*/  SHF.R.U64 R26, R6, R32.reuse, R5.reuse ;  /* 0x00000020061a7219 */ /* 0x188fe40000001205 */
[-C--:B------:R-:W-:Y:S02]  /*8130*/  SHF.L.U32 R19, R19, R32.reuse, RZ ;  /* 0x0000002013137219 */ /* 0x080fe400000006ff */
[-C--:B------:R-:W-:Y:S01]  /*8140*/  SHF.R.U32.HI R5, RZ, R32.reuse, R5 ;  /* 0x00000020ff057219 */ /* 0x080fe20000011605 */
[----:B------:R-:W-:Y:S01]  /*8150*/  IMAD.MOV.U32 R4, RZ, RZ, R26 ;  /* 0x000000ffff047224 */ /* 0x000fe200078e001a */
[----:B------:R-:W-:Y:S01]  /*8160*/  SHF.L.U32 R32, R21, R32, RZ ;  /* 0x0000002015207219 */ /* 0x000fe200000006ff */
[----:B------:R-:W3:Y:S01]  /*8170*/  LDC R36, c[0x0][0x638] ;  /* 0x00018e00ff247b82 */ /* 0x000ee20000000800 */
[----:B------:R-:W-:-:S07]  /*8180*/  LOP3.LUT R31, RZ, R19, RZ, 0x33, !PT ;  /* 0x00000013ff1f7212 */ /* 0x000fce00078e33ff */
[----:B------:R-:W0:Y:S01]  /*8190*/  LDC R37, c[0x0][0x610] ;  /* 0x00018400ff257b82 */ /* 0x000e220000000800 */
[----:B----4-:R-:W-:Y:S05]  /*81a0*/  @!P0 BRA `(.L_x_173) ;  /* 0x0000000000288947 */ /* 0x010fea0003800000 */
[----:B------:R-:W4:Y:S02]  /*81b0*/  LDC R21, c[0x0][0x64c] ;  /* 0x00019300ff157b82 */ /* 0x000f240000000800 */
[----:B----4-:R-:W-:-:S05]  /*81c0*/  IADD3 R21, P0, R26, R21, RZ ;  /* 0x000000151a157210 */ /* 0x010fca0007f1e0ff */
        /* <DEDUP_REMOVED lines=8> */
.L_x_173:
[----:B--2---:R-:W-:Y:S01]  /*8250*/  SHF.R.U64 R4, R4, R33, R5 ;  /* 0x0000002104047219 */ /* 0x004fe20000001205 */
[----:B0-----:R-:W-:Y:S01]  /*8260*/  VIADD R21, R28, 0xffffffff ;  /* 0xffffffff1c157836 */ /* 0x001fe20000000000 */
[----:B------:R-:W-:Y:S01]  /*8270*/  LOP3.LUT R19, R6, R31, RZ, 0xc0, !PT ;  /* 0x0000001f06137212 */ /* 0x000fe200078ec0ff */
[----:B------:R-:W-:Y:S02]  /*8280*/  IMAD.MOV R25, RZ, RZ, -R25 ;  /* 0x000000ffff197224 */ /* 0x000fe400078e0a19 */
[----:B------:R-:W-:Y:S02]  /*8290*/  IMAD.MOV R5, RZ, RZ, -R4 ;  /* 0x000000ffff057224 */ /* 0x000fe400078e0a04 */
[----:B------:R-:W-:Y:S01]  /*82a0*/  IMAD R6, R32, R4, R19 ;  /* 0x0000000420067224 */ /* 0x000fe200078e0213 */
[----:B------:R-:W-:Y:S01]  /*82b0*/  LOP3.LUT R19, R22, R21, RZ, 0xc0, !PT ;  /* 0x0000001516137212 */ /* 0x000fe200078ec0ff */
[----:B-1----:R-:W-:Y:S02]  /*82c0*/  @P2 IMAD R29, R27, R25, R30 ;  /* 0x000000191b1d2224 */ /* 0x002fe400078e021e */
[----:B---3--:R-:W-:-:S02]  /*82d0*/  IMAD R4, R5, R36, R26 ;  /* 0x0000002405047224 */ /* 0x008fc400078e021a */
[----:B------:R-:W-:Y:S02]  /*82e0*/  IMAD R6, R6, R37, R29 ;  /* 0x0000002506067224 */ /* 0x000fe400078e021d */
[----:B------:R-:W-:Y:S02]  /*82f0*/  IMAD R19, R4, R28, R19 ;  /* 0x0000001c04137224 */ /* 0x000fe400078e0213 */
[----:B------:R-:W-:Y:S02]  /*8300*/  IMAD.MOV.U32 R18, RZ, RZ, 0x1 ;  /* 0x00000001ff127424 */ /* 0x000fe400078e00ff */
[----:B------:R-:W-:Y:S01]  /*8310*/  IMAD.MOV.U32 R4, RZ, RZ, R24 ;  /* 0x000000ffff047224 */ /* 0x000fe200078e0018 */
[----:B------:R-:W-:Y:S02]  /*8320*/  SEL R5, R19, R6, !P2 ;  /* 0x0000000613057207 */ /* 0x000fe40005000000 */
[----:B------:R-:W-:-:S07]  /*8330*/  SEL R6, R6, R19, !P2 ;  /* 0x0000001306067207 */ /* 0x000fce0005000000 */
.L_x_171:
[----:B------:R-:W-:Y:S02]  /*8340*/  LOP3.LUT P0, RZ, R18, 0xff, RZ, 0xc0, !PT ;  /* 0x000000ff12ff7812 */ /* 0x000fe4000780c0ff */
[----:B------:R-:W-:-:S11]  /*8350*/  LOP3.LUT R150, R150, 0x1, RZ, 0x3c, !PT ;  /* 0x0000000196967812 */ /* 0x000fd600078e3cff */
[----:B------:R-:W-:Y:S05]  /*8360*/  @P0 BRA `(.L_x_174) ;  /* 0xffffff9000e00947 */ /* 0x000fea000383ffff */
[----:B------:R-:W-:Y:S05]  /*8370*/  EXIT ;  /* 0x000000000000794d */ /* 0x000fea0003800000 */
.L_x_18:
[----:B------:R-:W-:-:S08]  /*8380*/  ISETP.NE.AND P0, PT, R18, RZ, PT ;  /* 0x000000ff1200720c */ /* 0x000fd00003f05270 */
[----:B--23-5:R-:W0:-:S00]  /*8390*/  USETMAXREG.DEALLOC.CTAPOOL 0x28 ;  /* 0x00000028000079c8 */ /* 0x02ce0000080e0500 */
[----:B------:R-:W-:Y:S05]  /*83a0*/  @P0 EXIT ;  /* 0x000000000000094d */ /* 0x000fea0003800000 */
[----:B0-----:R-:W-:Y:S01]  /*83b0*/  LOP3.LUT P0, RZ, R20, 0xff, RZ, 0xc0, !PT ;  /* 0x000000ff14ff7812 */ /* 0x001fe2000780c0ff */
[----:B------:R-:W-:Y:S02]  /*83c0*/  IMAD.MOV.U32 R12, RZ, RZ, 0x1 ;  /* 0x00000001ff0c7424 */ /* 0x000fe400078e00ff */
[----:B------:R-:W-:-:S10]  /*83d0*/  IMAD.MOV.U32 R15, RZ, RZ, RZ ;  /* 0x000000ffff0f7224 */ /* 0x000fd400078e00ff */
[----:B------:R-:W-:Y:S05]  /*83e0*/  @!P0 BRA `(.L_x_175) ;  /* 0x0000000c00608947 */ /* 0x000fea0003800000 */
[----:B------:R-:W0:Y:S01]  /*83f0*/  S2UR UR9, SR_CgaCtaId ;  /* 0x00000000000979c3 */ /* 0x000e220000008800 */
[----:B------:R-:W-:Y:S01]  /*8400*/  ULDC UR5, c[0x0][0x658] ;  /* 0x0001960000057ab9 */ /* 0x000fe20000000800 */
[----:B------:R-:W-:Y:S01]  /*8410*/  UMOV UR10, 0xffffffff ;  /* 0xffffffff000a7882 */ /* 0x000fe20000000000 */
[----:B------:R-:W-:Y:S01]  /*8420*/  UMOV UR11, 0x1 ;  /* 0x00000001000b7882 */ /* 0x000fe20000000000 */
[----:B------:R-:W-:Y:S01]  /*8430*/  USHF.L.U32 UR10, UR10, UR5, URZ ;  /* 0x000000050a0a7299 */ /* 0x000fe2000800063f */
[----:B------:R-:W-:Y:S01]  /*8440*/  LOP3.LUT P0, RZ, R11, 0x1f, RZ, 0xc0, !PT ;  /* 0x0000001f0bff7812 */ /* 0x000fe2000780c0ff */
[----:B------:R-:W-:Y:S01]  /*8450*/  BSSY B0, `(.L_x_175) ;  /* 0x00000d1000007945 */ /* 0x000fe20003800000 */
[C---:B------:R-:W-:Y:S01]  /*8460*/  ISETP.NE.AND P3, PT, R10.reuse, RZ, PT ;  /* 0x000000ff0a00720c */ /* 0x040fe20003f65270 */
[----:B------:R-:W-:Y:S01]  /*8470*/  ULOP3.LUT UR14, URZ, UR10, URZ, 0x33, !UPT ;  /* 0x0000000a3f0e7292 */ /* 0x000fe2000f8e333f */
[----:B------:R-:W-:Y:S01]  /*8480*/  ISETP.NE.OR P0, PT, R10, RZ, !P0 ;  /* 0x000000ff0a00720c */ /* 0x000fe20004705670 */
[----:B------:R-:W-:Y:S01]  /*8490*/  IMAD.MOV.U32 R14, RZ, RZ, 0x1 ;  /* 0x00000001ff0e7424 */ /* 0x000fe200078e00ff */
[----:B------:R-:W-:Y:S01]  /*84a0*/  LOP3.LUT R13, R7, 0x2, RZ, 0xfc, !PT ;  /* 0x00000002070d7812 */ /* 0x000fe200078efcff */
[----:B------:R-:W-:Y:S01]  /*84b0*/  IMAD.MOV.U32 R12, RZ, RZ, 0x1 ;  /* 0x00000001ff0c7424 */ /* 0x000fe200078e00ff */
[----:B------:R-:W-:Y:S01]  /*84c0*/  ULDC UR4, c[0x0][0x600] ;  /* 0x0001800000047ab9 */ /* 0x000fe20000000800 */
[----:B------:R-:W-:Y:S01]  /*84d0*/  IMAD.MOV.U32 R15, RZ, RZ, RZ ;  /* 0x000000ffff0f7224 */ /* 0x000fe200078e00ff */
[----:B------:R-:W-:Y:S01]  /*84e0*/  UMOV UR15, 0x5 ;  /* 0x00000005000f7882 */ /* 0x000fe20000000000 */
[----:B------:R-:W-:-:S02]  /*84f0*/  UIADD3 UR25, UR13, 0x1, URZ ;  /* 0x000000010d197890 */ /* 0x000fc4000fffe03f */
[----:B------:R-:W-:Y:S02]  /*8500*/  UIADD3 UR4, UR4, -0x1, URZ ;  /* 0xffffffff04047890 */ /* 0x000fe4000fffe03f */
[----:B------:R-:W-:Y:S01]  /*8510*/  USHF.L.U32 UR5, UR11, UR5, URZ ;  /* 0x000000050b057299 */ /* 0x000fe2000800063f */
[----:B------:R-:W-:Y:S01]  /*8520*/  ULDC.64 UR26, c[0x0][0x198] ;  /* 0x00006600001a7ab9 */ /* 0x000fe20000000a00 */
[----:B0-----:R-:W-:Y:S02]  /*8530*/  ULOP3.LUT UR8, UR9, 0x1, URZ, 0xc0, !UPT ;  /* 0x0000000109087892 */ /* 0x001fe4000f8ec03f */
[----:B------:R-:W-:Y:S02]  /*8540*/  USHF.R.U32.HI UR28, URZ, 0x1, UR9 ;  /* 0x000000013f1c7899 */ /* 0x000fe40008011609 */
[----:B------:R-:W-:Y:S02]  /*8550*/  USHF.L.U32 UR6, UR9, 0x6, URZ ;  /* 0x0000000609067899 */ /* 0x000fe4000800063f */
[----:B------:R-:W-:-:S02]  /*8560*/  USHF.L.U32 UR7, UR9, 0xd, URZ ;  /* 0x0000000d09077899 */ /* 0x000fc4000800063f */
[----:B------:R-:W-:Y:S02]  /*8570*/  ULOP3.LUT UR9, UR9, 0xfffffffe, URZ, 0xc0, !UPT ;  /* 0xfffffffe09097892 */ /* 0x000fe4000f8ec03f */
[----:B------:R-:W-:Y:S02]  /*8580*/  UISETP.GT.U32.AND UP0, UPT, UR8, 0xffff, UPT ;  /* 0x0000ffff0800788c */ /* 0x000fe4000bf04070 */
[----:B------:R-:W-:Y:S02]  /*8590*/  USHF.L.U32 UR10, UR11, UR9, URZ ;  /* 0x000000090b0a7299 */ /* 0x000fe4000800063f */
[----:B------:R-:W-:Y:S02]  /*85a0*/  ULOP3.LUT UR9, UR9, 0x1, URZ, 0xfc, !UPT ;  /* 0x0000000109097892 */ /* 0x000fe4000f8efc3f */
[----:B------:R-:W-:Y:S02]  /*85b0*/  USEL UR8, UR8, 0xffff, !UP0 ;  /* 0x0000ffff08087887 */ /* 0x000fe4000c000000 */
[----:B------:R-:W-:-:S02]  /*85c0*/  USHF.L.U32 UR9, UR11, UR9, URZ ;  /* 0x000000090b097299 */ /* 0x000fc4000800063f */
[----:B------:R-:W-:Y:S02]  /*85d0*/  ULOP3.LUT UR8, UR8, 0xffff, URZ, 0xc0, !UPT ;  /* 0x0000ffff08087892 */ /* 0x000fe4000f8ec03f */
[----:B------:R-:W-:Y:S02]  /*85e0*/  ULOP3.LUT UR6, UR6, 0x40, URZ, 0xc0, !UPT ;  /* 0x0000004006067892 */ /* 0x000fe4000f8ec03f */
[----:B------:R-:W-:Y:S02]  /*85f0*/  ULOP3.LUT UR7, UR7, 0x2000, URZ, 0xc0, !UPT ;  /* 0x0000200007077892 */ /* 0x000fe4000f8ec03f */
[----:B------:R-:W-:Y:S02]  /*8600*/  ULOP3.LUT UR20, UR10, UR9, URZ, 0xfc, !UPT ;  /* 0x000000090a147292 */ /* 0x000fe4000f8efc3f */
[----:B------:R-:W-:-:S12]  /*8610*/  USHF.L.U32 UR15, UR15, UR8, URZ ;  /* 0x000000080f0f7299 */ /* 0x000fd8000800063f */
.L_x_187:
[----:B------:R-:W-:-:S03]  /*8620*/  UMOV UR8, 0xffffffff ;  /* 0xffffffff00087882 */ /* 0x000fc60000000000 */
[----:B------:R-:W-:Y:S05]  /*8630*/  BRA.DIV UR8, `(.L_x_176) ;  /* 0x0000001208a07947 */ /* 0x000fea000b800000 */
[----:B------:R-:W-:-:S13]  /*8640*/  ELECT P1, URZ, PT ;  /* 0x00000000003f782f */ /* 0x000fda0003820000 */
.L_x_205:
[----:B------:R-:W0:Y:S01]  /*8650*/  LDC R10, c[0x0][0x28c] ;  /* 0x0000a300ff0a7b82 */ /* 0x000e220000000800 */
[----:B------:R-:W-:Y:S01]  /*8660*/  BSSY B1, `(.L_x_177) ;  /* 0x000003c000017945 */ /* 0x000fe20003800000 */
[----:B0-----:R-:W-:-:S13]  /*8670*/  ISETP.LT.OR P1, PT, R10, 0x1, !P1 ;  /* 0x000000010a00780c */ /* 0x001fda0004f21670 */
[----:B------:R-:W-:Y:S05]  /*8680*/  @P1 BRA `(.L_x_178) ;  /* 0x0000000000e41947 */ /* 0x000fea0003800000 */
[----:B------:R-:W-:Y:S01]  /*8690*/  LEA R10, R6, UR28, 0x1 ;  /* 0x0000001c060a7c11 */ /* 0x000fe2000f8e08ff */
[----:B------:R-:W-:Y:S01]  /*86a0*/  IMAD.MOV.U32 R18, RZ, RZ, RZ ;  /* 0x000000ffff127224 */ /* 0x000fe200078e00ff */
[----:B------:R-:W-:Y:S01]  /*86b0*/  LEA R16, R5, UR6, 0x7 ;  /* 0x0000000605107c11 */ /* 0x000fe2000f8e38ff */
[----:B------:R-:W-:Y:S02]  /*86c0*/  IMAD.U32 R20, RZ, RZ, UR25 ;  /* 0x00000019ff147e24 */ /* 0x000fe4000f8e00ff */
[----:B------:R-:W-:Y:S02]  /*86d0*/  IMAD.MOV.U32 R5, RZ, RZ, R12 ;  /* 0x000000ffff057224 */ /* 0x000fe400078e000c */
[----:B------:R-:W-:Y:S02]  /*86e0*/  IMAD.MOV.U32 R6, RZ, RZ, R15 ;  /* 0x000000ffff067224 */ /* 0x000fe400078e000f */
[----:B------:R-:W-:-:S07]  /*86f0*/  IMAD.SHL.U32 R17, R10, 0x20, RZ ;  /* 0x000000200a117824 */ /* 0x000fce00078e00ff */
.L_x_182:
[----:B------:R-:W0:Y:S01]  /*8700*/  S2R R11, SR_CgaCtaId ;  /* 0x00000000000b7919 */ /* 0x000e220000008800 */
[----:B------:R-:W-:-:S04]  /*8710*/  MOV R10, 0x400 ;  /* 0x00000400000a7802 */ /* 0x000fc80000000f00 */
[----:B0-----:R-:W-:Y:S02]  /*8720*/  LEA R21, R11, R10, 0x18 ;  /* 0x0000000a0b157211 */ /* 0x001fe400078ec0ff */
[----:B------:R-:W-:Y:S01]  /*8730*/  SHF.L.U32 R10, R5, 0x1f, RZ ;  /* 0x0000001f050a7819 */ /* 0x000fe200000006ff */
[----:B------:R-:W0:Y:S02]  /*8740*/  @!P3 LDC R11, c[0x0][0x500] ;  /* 0x00014000ff0bbb82 */ /* 0x000e240000000800 */
[----:B------:R-:W-:-:S04]  /*8750*/  IMAD R19, R6, 0x8, R21 ;  /* 0x0000000806137824 */ /* 0x000fc800078e0215 */
[----:B------:R-:W1:Y:S02]  /*8760*/  SYNCS.PHASECHK.TRANS64.TRYWAIT P1, [R19+URZ+0x48], R10 ;  /* 0x0000480a130075a7 */ /* 0x000e64000802017f */
[----:B-1----:R-:W-:Y:S05]  /*8770*/  @!P1 BRA `(.L_x_179) ;  /* 0x0000001000709947 */ /* 0x002fea0003800000 */
.L_x_206:
[----:B-1----:R-:W-:Y:S01]  /*8780*/  PRMT R10, R13, 0x9910, RZ ;  /* 0x000099100d0a7816 */ /* 0x002fe200000000ff */
[----:B0-----:R0:W-:Y:S03]  /*8790*/  @!P3 SYNCS.ARRIVE.TRANS64 RZ, [R19+URZ], R11 ;  /* 0x0000000b13ffb9a7 */ /* 0x0011e6000800003f */
[----:B------:R-:W-:-:S13]  /*87a0*/  ISETP.NE.AND P1, PT, R10, 0x2, PT ;  /* 0x000000020a00780c */ /* 0x000fda0003f25270 */
[----:B0-----:R-:W-:Y:S05]  /*87b0*/  @P1 BRA `(.L_x_180) ;  /* 0x0000000000041947 */ /* 0x001fea0003800000 */
[----:B------:R-:W-:Y:S01]  /*87c0*/  BPT.TRAP 0x1 ;  /* 0x000000040000795c */ /* 0x000fe20000300000 */
.L_x_180:
[----:B------:R-:W-:Y:S05]  /*87d0*/  @P0 BRA `(.L_x_181) ;  /* 0x0000000000040947 */ /* 0x000fea0003800000 */
[----:B------:R-:W-:Y:S01]  /*87e0*/  BPT.TRAP 0x1 ;  /* 0x000000040000795c */ /* 0x000fe20000300000 */
.L_x_181:
[----:B------:R-:W-:Y:S01]  /*87f0*/  LEA R10, R6, UR28, 0x1 ;  /* 0x0000001c060a7c11 */ /* 0x000fe2000f8e08ff */
[----:B------:R-:W-:Y:S01]  /*8800*/  VIADD R20, R20, 0xffffffff ;  /* 0xffffffff14147836 */ /* 0x000fe20000000000 */
[----:B------:R-:W-:Y:S01]  /*8810*/  R2UR UR11, R6 ;  /* 0x00000000060b72ca */ /* 0x000fe200000e0000 */
[----:B------:R-:W-:Y:S01]  /*8820*/  UIADD3 UR16, UP0, UR26, 0xf0, URZ ;  /* 0x000000f01a107890 */ /* 0x000fe2000ff1e03f */
[----:B------:R-:W-:Y:S01]  /*8830*/  R2UR UR22, R21 ;  /* 0x00000000151672ca */ /* 0x000fe200000e0000 */
[----:B------:R-:W-:Y:S01]  /*8840*/  IMAD.U32 R10, R10, 0x1000, R21 ;  /* 0x000010000a0a7824 */ /* 0x000fe200078e0015 */
[----:B------:R-:W-:Y:S01]  /*8850*/  R2UR UR23, R17 ;  /* 0x00000000111772ca */ /* 0x000fe200000e0000 */
[----:B------:R-:W-:Y:S01]  /*8860*/  UIADD3 UR30, UP1, UR26, 0x1f0, URZ ;  /* 0x000001f01a1e7890 */ /* 0x000fe2000ff3e03f */
[----:B------:R-:W-:Y:S01]  /*8870*/  R2UR UR9, R19 ;  /* 0x00000000130972ca */ /* 0x000fe200000e0000 */
[----:B------:R-:W-:Y:S01]  /*8880*/  UIADD3.X UR17, URZ, UR27, URZ, UP0, !UPT ;  /* 0x0000001b3f117290 */ /* 0x000fe200087fe43f */
[----:B------:R-:W-:Y:S01]  /*8890*/  R2UR UR8, R10 ;  /* 0x000000000a0872ca */ /* 0x000fe200000e0000 */
[----:B------:R-:W-:Y:S01]  /*88a0*/  UPRMT UR21, URZ, 0x5410, UR15 ;  /* 0x000054103f157896 */ /* 0x000fe2000800000f */
[----:B------:R-:W-:Y:S01]  /*88b0*/  R2UR UR10, R18 ;  /* 0x00000000120a72ca */ /* 0x000fe200000e0000 */
[----:B------:R-:W-:Y:S01]  /*88c0*/  VIADD R6, R6, 0x1 ;  /* 0x0000000106067836 */ /* 0x000fe20000000000 */
[----:B------:R-:W-:Y:S01]  /*88d0*/  R2UR UR12, R4 ;  /* 0x00000000040c72ca */ /* 0x000fe200000e0000 */
[----:B------:R-:W-:Y:S01]  /*88e0*/  ULEA UR11, UR11, UR7, 0xe ;  /* 0x000000070b0b7291 */ /* 0x000fe2000f8e703f */
[----:B------:R-:W-:Y:S01]  /*88f0*/  R2UR UR24, R16 ;  /* 0x00000000101872ca */ /* 0x000fe200000e0000 */
[----:B------:R-:W-:Y:S01]  /*8900*/  UPRMT UR29, URZ, 0x5410, UR20 ;  /* 0x000054103f1d7896 */ /* 0x000fe20008000014 */
[----:B------:R-:W-:Y:S01]  /*8910*/  ISETP.GT.AND P4, PT, R20, 0x1, PT ;  /* 0x000000011400780c */ /* 0x000fe20003f84270 */
[----:B------:R-:W-:Y:S01]  /*8920*/  UIADD3 UR22, UR22, 0x12180, UR11 ;  /* 0x0001218016167890 */ /* 0x000fe2000fffe00b */
[----:B------:R-:W-:Y:S01]  /*8930*/  ISETP.NE.AND P1, PT, R6, 0x9, PT ;  /* 0x000000090600780c */ /* 0x000fe20003f25270 */
[----:B------:R-:W-:Y:S01]  /*8940*/  UIADD3.X UR31, URZ, UR27, URZ, UP1, !UPT ;  /* 0x0000001b3f1f7290 */ /* 0x000fe20008ffe43f */
[----:B------:R-:W-:Y:S01]  /*8950*/  VIADD R18, R18, 0x80 ;  /* 0x0000008012127836 */ /* 0x000fe20000000000 */
[----:B------:R-:W-:Y:S01]  /*8960*/  UIADD3 UR8, UR8, 0x180, URZ ;  /* 0x0000018008087890 */ /* 0x000fe2000fffe03f */
[----:B------:R-:W-:Y:S01]  /*8970*/  SEL R10, RZ, 0x1, P1 ;  /* 0x00000001ff0a7807 */ /* 0x000fe20000800000 */
[----:B------:R-:W-:Y:S01]  /*8980*/  UMOV UR18, 0x0 ;  /* 0x0000000000127882 */ /* 0x000fe20000000000 */
[----:B------:R-:W-:Y:S01]  /*8990*/  UMOV UR19, 0x10000000 ;  /* 0x1000000000137882 */ /* 0x000fe20000000000 */
[----:B------:R-:W-:Y:S01]  /*89a0*/  UMOV UR11, UR23 ;  /* 0x00000017000b7c82 */ /* 0x000fe20008000000 */
[----:B------:R-:W-:-:S02]  /*89b0*/  LOP3.LUT R5, R5, R10, RZ, 0x3c, !PT ;  /* 0x0000000a05057212 */ /* 0x000fc400078e3cff */
[----:B------:R-:W-:Y:S02]  /*89c0*/  SEL R6, R6, RZ, P1 ;  /* 0x000000ff06067207 */ /* 0x000fe40000800000 */
[----:B------:R0:W-:Y:S02]  /*89d0*/  UTMALDG.3D.MULTICAST [UR8], [UR16], UR21, desc[UR18] ;  /* 0x00001208100073b4 */ /* 0x0001e40008011815 */
[----:B0-----:R-:W-:Y:S01]  /*89e0*/  UMOV UR8, UR22 ;  /* 0x0000001600087c82 */ /* 0x001fe20008000000 */
[----:B------:R-:W-:Y:S02]  /*89f0*/  UMOV UR11, UR24 ;  /* 0x00000018000b7c82 */ /* 0x000fe40008000000 */
[----:B------:R0:W-:Y:S02]  /*8a00*/  UTMALDG.3D.MULTICAST [UR8], [UR30], UR29, desc[UR18] ;  /* 0x000012081e0073b4 */ /* 0x0001e4000801181d */
[----:B0-----:R-:W-:Y:S05]  /*8a10*/  @P4 BRA `(.L_x_182) ;  /* 0xfffffffc00384947 */ /* 0x001fea000383ffff */
.L_x_178:
[----:B------:R-:W-:Y:S05]  /*8a20*/  BSYNC B1 ;  /* 0x0000000000017941 */ /* 0x000fea0003800000 */
.L_x_177:
[----:B------:R-:W-:Y:S01]  /*8a30*/  LOP3.LUT P5, RZ, R14, 0xff, RZ, 0xc0, !PT ;  /* 0x000000ff0eff7812 */ /* 0x000fe200078ac0ff */
[----:B------:R-:W-:Y:S01]  /*8a40*/  VIADD R6, R15, UR13 ;  /* 0x0000000d0f067c36 */ /* 0x000fe20008000000 */
[----:B------:R-:W-:Y:S01]  /*8a50*/  ULDC.64 UR8, c[0x0][0x650] ;  /* 0x0001940000087ab9 */ /* 0x000fe20000000a00 */
[----:B------:R-:W-:Y:S01]  /*8a60*/  IMAD.U32 R11, RZ, RZ, UR13 ;  /* 0x0000000dff0b7e24 */ /* 0x000fe2000f8e00ff */
[----:B------:R-:W-:Y:S01]  /*8a70*/  UISETP.GE.U32.AND UP0, UPT, UR13, 0x9, UPT ;  /* 0x000000090d00788c */ /* 0x000fe2000bf06070 */
[----:B------:R-:W-:Y:S01]  /*8a80*/  BSSY B1, `(.L_x_183) ;  /* 0x000006b000017945 */ /* 0x000fe20003800000 */
[----:B------:R-:W-:Y:S02]  /*8a90*/  ISETP.GT.U32.AND P1, PT, R6, 0x8, PT ;  /* 0x000000080600780c */ /* 0x000fe40003f24070 */
[----:B------:R-:W-:Y:S02]  /*8aa0*/  PRMT R14, RZ, 0x7610, R14 ;  /* 0x00007610ff0e7816 */ /* 0x000fe4000000000e */
[----:B------:R-:W-:-:S02]  /*8ab0*/  ISETP.LT.U32.AND P1, PT, R11, 0x9, P1 ;  /* 0x000000090b00780c */ /* 0x000fc40000f21070 */
[----:B------:R-:W-:Y:S01]  /*8ac0*/  PLOP3.LUT P4, PT, PT, PT, UP0, 0x80, 0x0 ;  /* 0x000000000000781c */ /* 0x000fe20003f8f008 */
[----:B------:R-:W0:Y:S01]  /*8ad0*/  @P5 S2R R5, SR_CgaCtaId ;  /* 0x0000000000055919 */ /* 0x000e220000008800 */
[----:B------:R-:W-:-:S04]  /*8ae0*/  @P5 MOV R4, 0x400 ;  /* 0x0000040000045802 */ /* 0x000fc80000000f00 */
[----:B0-----:R-:W-:Y:S01]  /*8af0*/  @P5 LEA R10, R5, R4, 0x18 ;  /* 0x00000004050a5211 */ /* 0x001fe200078ec0ff */
[----:B------:R-:W-:-:S03]  /*8b00*/  IMAD.WIDE.U32 R4, R6, 0x38e38e39, RZ ;  /* 0x38e38e3906047825 */ /* 0x000fc600078e00ff */
[----:B------:R0:W-:Y:S01]  /*8b10*/  @P5 SYNCS.ARRIVE.TRANS64.A1T0 RZ, [R10+URZ+0xc8], RZ ;  /* 0x0000c8ff0aff59a7 */ /* 0x0001e2000810003f */
[----:B------:R-:W-:Y:S01]  /*8b20*/  IADD3 R2, P5, R2, R8, RZ ;  /* 0x0000000802027210 */ /* 0x000fe20007fbe0ff */
[----:B------:R-:W-:Y:S01]  /*8b30*/  IMAD.MOV.U32 R4, RZ, RZ, -0x1 ;  /* 0xffffffffff047424 */ /* 0x000fe200078e00ff */
[----:B------:R-:W-:Y:S02]  /*8b40*/  SHF.R.U32.HI R11, RZ, 0x1, R5 ;  /* 0x00000001ff0b7819 */ /* 0x000fe40000011605 */
[----:B------:R-:W-:Y:S01]  /*8b50*/  SEL R5, RZ, 0x1, !P1 ;  /* 0x00000001ff057807 */ /* 0x000fe20004800000 */
[----:B------:R-:W-:Y:S01]  /*8b60*/  IMAD.X R3, R3, 0x1, R0, P5 ;  /* 0x0000000103037824 */ /* 0x000fe200028e0600 */
[----:B------:R-:W-:Y:S01]  /*8b70*/  ISETP.GE.U32.AND P1, PT, R2, UR8, PT ;  /* 0x0000000802007c0c */ /* 0x000fe2000bf26070 */
[----:B------:R-:W-:Y:S01]  /*8b80*/  IMAD R15, R11, -0x9, R6 ;  /* 0xfffffff70b0f7824 */ /* 0x000fe200078e0206 */
[----:B------:R-:W-:Y:S01]  /*8b90*/  LOP3.LUT R12, R12, R5, RZ, 0x3c, !PT ;  /* 0x000000050c0c7212 */ /* 0x000fe200078e3cff */
[----:B------:R-:W-:Y:S01]  /*8ba0*/  IMAD.MOV.U32 R6, RZ, RZ, -0x1 ;  /* 0xffffffffff067424 */ /* 0x000fe200078e00ff */
[----:B------:R-:W-:Y:S01]  /*8bb0*/  ISETP.GE.U32.AND.EX P1, PT, R3, UR9, PT, P1 ;  /* 0x0000000903007c0c */ /* 0x000fe2000bf26110 */
[----:B------:R-:W-:Y:S01]  /*8bc0*/  IMAD.MOV.U32 R5, RZ, RZ, -0x1 ;  /* 0xffffffffff057424 */ /* 0x000fe200078e00ff */
[----:B------:R-:W-:-:S02]  /*8bd0*/  @P4 LOP3.LUT R12, R12, 0x1, R11, 0x78, !PT ;  /* 0x000000010c0c4812 */ /* 0x000fc400078e780b */
[----:B0-----:R-:W-:-:S09]  /*8be0*/  PRMT R10, RZ, 0x7610, R10 ;  /* 0x00007610ff0a7816 */ /* 0x001fd2000000000a */
[----:B------:R-:W-:Y:S05]  /*8bf0*/  @P1 BRA `(.L_x_184) ;  /* 0x00000004004c1947 */ /* 0x000fea0003800000 */
[----:B------:R-:W0:Y:S01]  /*8c00*/  S2R R17, SR_CTAID.X ;  /* 0x0000000000117919 */ /* 0x000e220000002500 */
[----:B------:R-:W-:Y:S01]  /*8c10*/  ULDC.64 UR8, c[0x0][0x628] ;  /* 0x00018a0000087ab9 */ /* 0x000fe20000000a00 */
[----:B------:R-:W1:Y:S01]  /*8c20*/  LDC R18, c[0x0][0x144] ;  /* 0x00005100ff127b82 */ /* 0x000e620000000800 */
[----:B------:R-:W-:Y:S01]  /*8c30*/  ISETP.NE.U32.AND P1, PT, RZ, UR8, PT ;  /* 0x00000008ff007c0c */ /* 0x000fe2000bf25070 */
[----:B------:R-:W2:Y:S01]  /*8c40*/  S2R R6, SR_CTAID.Y ;  /* 0x0000000000067919 */ /* 0x000ea20000002600 */
[----:B------:R-:W-:Y:S01]  /*8c50*/  ULDC UR10, c[0x0][0x150] ;  /* 0x00005400000a7ab9 */ /* 0x000fe20000000800 */
[----:B------:R-:W-:Y:S01]  /*8c60*/  ULDC UR11, c[0x0][0x630] ;  /* 0x00018c00000b7ab9 */ /* 0x000fe20000000800 */
[----:B------:R-:W-:Y:S01]  /*8c70*/  ISETP.NE.AND.EX P1, PT, RZ, UR9, PT, P1 ;  /* 0x00000009ff007c0c */ /* 0x000fe2000bf25310 */
[----:B------:R-:W-:Y:S01]  /*8c80*/  IMAD.MOV.U32 R4, RZ, RZ, R2 ;  /* 0x000000ffff047224 */ /* 0x000fe200078e0002 */
[----:B0-----:R-:W-:-:S05]  /*8c90*/  I2FP.F32.U32 R5, R17 ;  /* 0x0000001100057245 */ /* 0x001fca0000201000 */
[----:B------:R-:W-:Y:S01]  /*8ca0*/  FMUL R20, R5, UR10 ;  /* 0x0000000a05147c20 */ /* 0x000fe20008400000 */
[----:B------:R-:W-:-:S05]  /*8cb0*/  IMAD.MOV.U32 R5, RZ, RZ, R3 ;  /* 0x000000ffff057224 */ /* 0x000fca00078e0003 */
[----:B--2---:R-:W-:Y:S05]  /*8cc0*/  @!P1 BRA `(.L_x_185) ;  /* 0x0000000000289947 */ /* 0x004fea0003800000 */
[----:B------:R-:W-:Y:S02]  /*8cd0*/  ULDC UR10, c[0x0][0x634] ;  /* 0x00018d00000a7ab9 */ /* 0x000fe40000000800 */
[----:B------:R-:W-:-:S05]  /*8ce0*/  IADD3 R5, P1, R2, UR10, RZ ;  /* 0x0000000a02057c10 */ /* 0x000fca000ff3e0ff */
[----:B------:R-:W-:-:S04]  /*8cf0*/  IMAD.X R19, RZ, RZ, R3, P1 ;  /* 0x000000ffff137224 */ /* 0x000fc800008e0603 */
[----:B------:R-:W-:-:S04]  /*8d00*/  IMAD.WIDE.U32 R10, R19, UR8, RZ ;  /* 0x00000008130a7c25 */ /* 0x000fc8000f8e00ff */
[----:B------:R-:W-:-:S04]  /*8d10*/  IMAD.WIDE.U32 R10, P1, R5, UR9, R10 ;  /* 0x00000009050a7c25 */ /* 0x000fc8000f82000a */
[----:B------:R-:W-:-:S04]  /*8d20*/  IMAD.WIDE.U32 R4, R5, UR8, RZ ;  /* 0x0000000805047c25 */ /* 0x000fc8000f8e00ff */
[----:B------:R-:W-:Y:S01]  /*8d30*/  IMAD.MOV.U32 R4, RZ, RZ, R11 ;  /* 0x000000ffff047224 */ /* 0x000fe200078e000b */
[----:B------:R-:W-:Y:S01]  /*8d40*/  IADD3 RZ, P4, R5, R10, RZ ;  /* 0x0000000a05ff7210 */ /* 0x000fe20007f9e0ff */
[----:B------:R-:W-:-:S04]  /*8d50*/  IMAD.X R5, RZ, RZ, RZ, P1 ;  /* 0x000000ffff057224 */ /* 0x000fc800008e06ff */
[----:B------:R-:W-:-:S08]  /*8d60*/  IMAD.WIDE.U32.X R4, R19, UR9, R4, P4 ;  /* 0x0000000913047c25 */ /* 0x000fd0000a0e0404 */
.L_x_185:
[--C-:B------:R-:W-:Y:S01]  /*8d70*/  SHF.R.U64 R16, R4, UR11, R5.reuse ;  /* 0x0000000b04107c19 */ /* 0x100fe20008001205 */
[----:B------:R-:W0:Y:S01]  /*8d80*/  F2I.U32.TRUNC.NTZ R20, R20 ;  /* 0x0000001400147305 */ /* 0x000e22000020f000 */
[----:B------:R-:W-:Y:S01]  /*8d90*/  SHF.R.U32.HI R4, RZ, UR11, R5 ;  /* 0x0000000bff047c19 */ /* 0x000fe20008011605 */
[----:B------:R-:W-:Y:S01]  /*8da0*/  ULDC.64 UR8, c[0x0][0x620] ;  /* 0x0001880000087ab9 */ /* 0x000fe20000000a00 */
[----:B------:R-:W-:Y:S01]  /*8db0*/  IADD3 R11, P1, RZ, -R16, RZ ;  /* 0x80000010ff0b7210 */ /* 0x000fe20007f3e0ff */
[----:B------:R-:W-:Y:S01]  /*8dc0*/  ULDC.64 UR10, c[0x0][0x640] ;  /* 0x00019000000a7ab9 */ /* 0x000fe20000000a00 */
[----:B------:R-:W2:Y:S03]  /*8dd0*/  LDC R21, c[0x0][0x148] ;  /* 0x00005200ff157b82 */ /* 0x000ea60000000800 */
[----:B------:R-:W-:Y:S01]  /*8de0*/  IMAD.X R4, RZ, RZ, ~R4, P1 ;  /* 0x000000ffff047224 */ /* 0x000fe200008e0e04 */
[----:B------:R-:W-:-:S03]  /*8df0*/  ISETP.NE.U32.AND P1, PT, RZ, UR10, PT ;  /* 0x0000000aff007c0c */ /* 0x000fc6000bf25070 */
[----:B------:R-:W-:Y:S01]  /*8e00*/  IMAD R10, R4, UR8, RZ ;  /* 0x00000008040a7c24 */ /* 0x000fe2000f8e02ff */
[----:B------:R-:W-:Y:S01]  /*8e10*/  ISETP.NE.AND.EX P1, PT, RZ, UR11, PT, P1 ;  /* 0x0000000bff007c0c */ /* 0x000fe2000bf25310 */
[----:B------:R-:W-:Y:S01]  /*8e20*/  IMAD.WIDE.U32 R4, R11, UR8, R2 ;  /* 0x000000080b047c25 */ /* 0x000fe2000f8e0002 */
[----:B------:R-:W-:-:S03]  /*8e30*/  ULDC UR8, c[0x0][0x618] ;  /* 0x0001860000087ab9 */ /* 0x000fc60000000800 */
[----:B------:R-:W-:Y:S01]  /*8e40*/  IMAD R11, R11, UR9, R10 ;  /* 0x000000090b0b7c24 */ /* 0x000fe2000f8e020a */
[----:B------:R-:W-:Y:S01]  /*8e50*/  ULDC UR9, c[0x0][0x154] ;  /* 0x0000550000097ab9 */ /* 0x000fe20000000800 */
[----:B0-----:R-:W-:Y:S02]  /*8e60*/  IMAD.MOV R10, RZ, RZ, -R20 ;  /* 0x000000ffff0a7224 */ /* 0x001fe400078e0a14 */
[----:B------:R-:W-:Y:S02]  /*8e70*/  IMAD.IADD R5, R5, 0x1, R11 ;  /* 0x0000000105057824 */ /* 0x000fe400078e020b */
[----:B-1----:R-:W-:Y:S01]  /*8e80*/  IMAD R17, R18, R10, R17 ;  /* 0x0000000a12117224 */ /* 0x002fe200078e0211 */
[----:B------:R-:W-:Y:S02]  /*8e90*/  I2FP.F32.U32 R10, R6 ;  /* 0x00000006000a7245 */ /* 0x000fe40000201000 */
[--C-:B------:R-:W-:Y:S02]  /*8ea0*/  SHF.R.U64 R18, R4, UR8, R5.reuse ;  /* 0x0000000804127c19 */ /* 0x100fe40008001205 */
[----:B------:R-:W-:Y:S01]  /*8eb0*/  SHF.R.U32.HI R5, RZ, UR8, R5 ;  /* 0x00000008ff057c19 */ /* 0x000fe20008011605 */
[----:B------:R-:W-:Y:S01]  /*8ec0*/  FMUL R10, R10, UR9 ;  /* 0x000000090a0a7c20 */ /* 0x000fe20008400000 */
[----:B------:R-:W-:-:S02]  /*8ed0*/  ULDC UR8, c[0x0][0x608] ;  /* 0x0001820000087ab9 */ /* 0x000fc40000000800 */
[--C-:B------:R-:W-:Y:S01]  /*8ee0*/  SHF.R.U64 R20, R18, UR8, R5.reuse ;  /* 0x0000000812147c19 */ /* 0x100fe20008001205 */
[----:B------:R0:W1:Y:S01]  /*8ef0*/  F2I.U32.TRUNC.NTZ R22, R10 ;  /* 0x0000000a00167305 */ /* 0x000062000020f000 */
[----:B------:R-:W-:Y:S01]  /*8f00*/  SHF.R.U32.HI R5, RZ, UR8, R5 ;  /* 0x00000008ff057c19 */ /* 0x000fe20008011605 */
[----:B------:R-:W-:-:S03]  /*8f10*/  ULDC UR8, c[0x0][0x658] ;  /* 0x0001960000087ab9 */ /* 0x000fc60000000800 */
[--C-:B------:R-:W-:Y:S02]  /*8f20*/  SHF.R.U64 R19, R20, UR8, R5.reuse ;  /* 0x0000000814137c19 */ /* 0x100fe40008001205 */
[----:B------:R-:W-:-:S03]  /*8f30*/  SHF.R.U32.HI R23, RZ, UR8, R5 ;  /* 0x00000008ff177c19 */ /* 0x000fc60008011605 */
[----:B------:R-:W-:Y:S02]  /*8f40*/  IMAD.MOV.U32 R4, RZ, RZ, R19 ;  /* 0x000000ffff047224 */ /* 0x000fe400078e0013 */
[----:B------:R-:W-:Y:S01]  /*8f50*/  IMAD.MOV.U32 R5, RZ, RZ, R23 ;  /* 0x000000ffff057224 */ /* 0x000fe200078e0017 */
[----:B0-----:R-:W-:Y:S06]  /*8f60*/  @!P1 BRA `(.L_x_186) ;  /* 0x0000000000289947 */ /* 0x001fec0003800000 */
        /* <DEDUP_REMOVED lines=10> */
.L_x_186:
[----:B------:R-:W-:Y:S01]  /*9010*/  ULDC UR8, c[0x0][0x648] ;  /* 0x0001920000087ab9 */ /* 0x000fe20000000800 */
[----:B-1----:R-:W-:Y:S01]  /*9020*/  IMAD.MOV R22, RZ, RZ, -R22 ;  /* 0x000000ffff167224 */ /* 0x002fe200078e0a16 */
[----:B------:R-:W-:Y:S01]  /*9030*/  SHF.R.U64 R5, R4, UR8, R5 ;  /* 0x0000000804057c19 */ /* 0x000fe20008001205 */
[----:B------:R-:W-:Y:S01]  /*9040*/  ULDC UR8, c[0x0][0x638] ;  /* 0x00018e0000087ab9 */ /* 0x000fe20000000800 */
[----:B------:R-:W-:Y:S01]  /*9050*/  LOP3.LUT R4, R20, UR14, RZ, 0xc0, !PT ;  /* 0x0000000e14047c12 */ /* 0x000fe2000f8ec0ff */
[----:B--2---:R-:W-:Y:S01]  /*9060*/  @P2 IMAD R17, R21, R22, R6 ;  /* 0x0000001615112224 */ /* 0x004fe200078e0206 */
[----:B------:R-:W-:Y:S01]  /*9070*/  LOP3.LUT R18, R18, UR4, RZ, 0xc0, !PT ;  /* 0x0000000412127c12 */ /* 0x000fe2000f8ec0ff */
[----:B------:R-:W-:Y:S01]  /*9080*/  IMAD.MOV R6, RZ, RZ, -R5 ;  /* 0x000000ffff067224 */ /* 0x000fe200078e0a05 */
[----:B------:R-:W-:Y:S01]  /*9090*/  ULDC UR9, c[0x0][0x610] ;  /* 0x0001840000097ab9 */ /* 0x000fe20000000800 */
[----:B------:R-:W-:Y:S02]  /*90a0*/  IMAD R4, R5, UR5, R4 ;  /* 0x0000000505047c24 */ /* 0x000fe4000f8e0204 */
[----:B------:R-:W-:Y:S01]  /*90b0*/  IMAD R19, R6, UR8, R19 ;  /* 0x0000000806137c24 */ /* 0x000fe2000f8e0213 */
[----:B------:R-:W-:Y:S01]  /*90c0*/  ULDC UR8, c[0x0][0x600] ;  /* 0x0001800000087ab9 */ /* 0x000fe20000000800 */
[----:B------:R-:W-:-:S02]  /*90d0*/  IMAD R17, R4, UR9, R17 ;  /* 0x0000000904117c24 */ /* 0x000fc4000f8e0211 */
[----:B------:R-:W-:Y:S02]  /*90e0*/  IMAD R6, R19, UR8, R18 ;  /* 0x0000000813067c24 */ /* 0x000fe4000f8e0212 */
[----:B------:R-:W-:Y:S02]  /*90f0*/  IMAD.MOV.U32 R10, RZ, RZ, 0x1 ;  /* 0x00000001ff0a7424 */ /* 0x000fe400078e00ff */
[----:B------:R-:W-:Y:S01]  /*9100*/  IMAD.MOV.U32 R4, RZ, RZ, R16 ;  /* 0x000000ffff047224 */ /* 0x000fe200078e0010 */
[----:B------:R-:W-:Y:S02]  /*9110*/  SEL R5, R6, R17, !P2 ;  /* 0x0000001106057207 */ /* 0x000fe40005000000 */
[----:B------:R-:W-:-:S07]  /*9120*/  SEL R6, R17, R6, !P2 ;  /* 0x0000000611067207 */ /* 0x000fce0005000000 */
.L_x_184:
[----:B------:R-:W-:Y:S05]  /*9130*/  BSYNC B1 ;  /* 0x0000000000017941 */ /* 0x000fea0003800000 */
.L_x_183:
[----:B------:R-:W-:-:S13]  /*9140*/  LOP3.LUT P1, RZ, R10, 0xff, RZ, 0xc0, !PT ;  /* 0x000000ff0aff7812 */ /* 0x000fda000782c0ff */
[----:B------:R-:W-:Y:S05]  /*9150*/  @P1 BRA `(.L_x_187) ;  /* 0xfffffff400301947 */ /* 0x000fea000383ffff */
[----:B------:R-:W-:Y:S05]  /*9160*/  BSYNC B0 ;  /* 0x0000000000007941 */ /* 0x000fea0003800000 */
.L_x_175:
[----:B------:R-:W-:-:S03]  /*9170*/  UMOV UR8, 0xffffffff ;  /* 0xffffffff00087882 */ /* 0x000fc60000000000 */
[----:B------:R-:W-:Y:S05]  /*9180*/  BRA.DIV UR8, `(.L_x_188) ;  /* 0x0000000a08007947 */ /* 0x000fea000b800000 */
[----:B------:R-:W-:-:S13]  /*9190*/  ELECT P0, URZ, PT ;  /* 0x00000000003f782f */ /* 0x000fda0003800000 */
.L_x_209:
[----:B------:R-:W-:Y:S04]  /*91a0*/  BSSY B0, `(.L_x_189) ;  /* 0x0000058000007945 */ /* 0x000fe80003800000 */
[----:B------:R-:W-:Y:S05]  /*91b0*/  @!P0 BRA `(.L_x_190) ;  /* 0x0000000400588947 */ /* 0x000fea0003800000 */
[----:B------:R-:W-:-:S04]  /*91c0*/  LOP3.LUT R7, R7, 0x2, RZ, 0xfc, !PT ;  /* 0x0000000207077812 */ /* 0x000fc800078efcff */
[----:B------:R-:W-:-:S13]  /*91d0*/  ISETP.NE.AND P0, PT, R7, 0x3, PT ;  /* 0x000000030700780c */ /* 0x000fda0003f05270 */
[----:B------:R-:W-:Y:S05]  /*91e0*/  @!P0 BRA `(.L_x_191) ;  /* 0x0000000000048947 */ /* 0x000fea0003800000 */
[----:B------:R-:W-:Y:S01]  /*91f0*/  BPT.TRAP 0x1 ;  /* 0x000000040000795c */ /* 0x000fe20000300000 */
.L_x_191:
[----:B------:R-:W0:Y:S01]  /*9200*/  S2R R3, SR_CgaCtaId ;  /* 0x0000000000037919 */ /* 0x000e220000008800 */
[----:B------:R-:W-:Y:S02]  /*9210*/  MOV R0, 0x400 ;  /* 0x0000040000007802 */ /* 0x000fe40000000f00 */
[----:B------:R-:W-:Y:S02]  /*9220*/  SHF.L.U32 R2, R12, 0x1f, RZ ;  /* 0x0000001f0c027819 */ /* 0x000fe400000006ff */
[----:B0-----:R-:W-:-:S05]  /*9230*/  LEA R0, R3, R0, 0x18 ;  /* 0x0000000003007211 */ /* 0x001fca00078ec0ff */
[----:B------:R-:W-:-:S04]  /*9240*/  VIADD R0, R0, 0x48 ;  /* 0x0000004800007836 */ /* 0x000fc80000000000 */
[C---:B------:R-:W-:Y:S02]  /*9250*/  IMAD R5, R15.reuse, 0x8, R0 ;  /* 0x000000080f057824 */ /* 0x040fe400078e0200 */
[----:B------:R-:W-:Y:S02]  /*9260*/  VIADD R15, R15, 0x1 ;  /* 0x000000010f0f7836 */ /* 0x000fe40000000000 */
[----:B------:R-:W0:Y:S03]  /*9270*/  SYNCS.PHASECHK.TRANS64.TRYWAIT P0, [R5+URZ], R2 ;  /* 0x00000002050075a7 */ /* 0x000e26000800017f */
[----:B------:R-:W-:-:S04]  /*9280*/  ISETP.NE.AND P1, PT, R15, 0x9, PT ;  /* 0x000000090f00780c */ /* 0x000fc80003f25270 */
[----:B------:R-:W-:Y:S02]  /*9290*/  SEL R3, RZ, 0x1, P1 ;  /* 0x00000001ff037807 */ /* 0x000fe40000800000 */
[----:B------:R-:W-:Y:S02]  /*92a0*/  SEL R15, R15, RZ, P1 ;  /* 0x000000ff0f0f7207 */ /* 0x000fe40000800000 */
[----:B------:R-:W-:-:S03]  /*92b0*/  LOP3.LUT R12, R12, R3, RZ, 0x3c, !PT ;  /* 0x000000030c0c7212 */ /* 0x000fc600078e3cff */
[----:B------:R-:W-:Y:S01]  /*92c0*/  IMAD R7, R15, 0x8, R0 ;  /* 0x000000080f077824 */ /* 0x000fe200078e0200 */
[----:B------:R-:W-:Y:S01]  /*92d0*/  SHF.L.U32 R4, R12, 0x1f, RZ ;  /* 0x0000001f0c047819 */ /* 0x000fe200000006ff */
[----:B0-----:R-:W-:Y:S06]  /*92e0*/  @!P0 BRA `(.L_x_192) ;  /* 0x0000000400cc8947 */ /* 0x001fec0003800000 */
.L_x_210:
[----:B------:R-:W1:Y:S01]  /*92f0*/  SYNCS.PHASECHK.TRANS64.TRYWAIT P0, [R7+URZ], R4 ;  /* 0x00000004070075a7 */ /* 0x000e62000800017f */
[----:B0-----:R-:W-:-:S05]  /*9300*/  VIADD R2, R15, 0x1 ;  /* 0x000000010f027836 */ /* 0x001fca0000000000 */
[----:B------:R-:W-:-:S04]  /*9310*/  ISETP.NE.AND P1, PT, R2, 0x9, PT ;  /* 0x000000090200780c */ /* 0x000fc80003f25270 */
[----:B------:R-:W-:Y:S02]  /*9320*/  SEL R3, RZ, 0x1, P1 ;  /* 0x00000001ff037807 */ /* 0x000fe40000800000 */
[----:B------:R-:W-:Y:S02]  /*9330*/  SEL R9, R2, RZ, P1 ;  /* 0x000000ff02097207 */ /* 0x000fe40000800000 */
[----:B------:R-:W-:-:S03]  /*9340*/  LOP3.LUT R12, R12, R3, RZ, 0x3c, !PT ;  /* 0x000000030c0c7212 */ /* 0x000fc600078e3cff */
[----:B------:R-:W-:Y:S01]  /*9350*/  IMAD R6, R9, 0x8, R0 ;  /* 0x0000000809067824 */ /* 0x000fe200078e0200 */
[----:B------:R-:W-:Y:S01]  /*9360*/  SHF.L.U32 R5, R12, 0x1f, RZ ;  /* 0x0000001f0c057819 */ /* 0x000fe200000006ff */
[----:B-1----:R-:W-:Y:S06]  /*9370*/  @!P0 BRA `(.L_x_193) ;  /* 0x0000000400bc8947 */ /* 0x002fec0003800000 */
.L_x_211:
[----:B------:R-:W1:Y:S01]  /*9380*/  SYNCS.PHASECHK.TRANS64.TRYWAIT P0, [R6+URZ], R5 ;  /* 0x00000005060075a7 */ /* 0x000e62000800017f */
[----:B------:R-:W-:-:S05]  /*9390*/  VIADD R2, R9, 0x1 ;  /* 0x0000000109027836 */ /* 0x000fca0000000000 */
[----:B------:R-:W-:-:S04]  /*93a0*/  ISETP.NE.AND P1, PT, R2, 0x9, PT ;  /* 0x000000090200780c */ /* 0x000fc80003f25270 */
[----:B------:R-:W-:Y:S02]  /*93b0*/  SEL R3, RZ, 0x1, P1 ;  /* 0x00000001ff037807 */ /* 0x000fe40000800000 */
[----:B0-----:R-:W-:Y:S02]  /*93c0*/  SEL R7, R2, RZ, P1 ;  /* 0x000000ff02077207 */ /* 0x001fe40000800000 */
[----:B------:R-:W-:-:S03]  /*93d0*/  LOP3.LUT R12, R12, R3, RZ, 0x3c, !PT ;  /* 0x000000030c0c7212 */ /* 0x000fc600078e3cff */
[----:B------:R-:W-:Y:S01]  /*93e0*/  IMAD R9, R7, 0x8, R0 ;  /* 0x0000000807097824 */ /* 0x000fe200078e0200 */
[----:B------:R-:W-:Y:S01]  /*93f0*/  SHF.L.U32 R4, R12, 0x1f, RZ ;  /* 0x0000001f0c047819 */ /* 0x000fe200000006ff */
[----:B-1----:R-:W-:Y:S06]  /*9400*/  @!P0 BRA `(.L_x_194) ;  /* 0x0000000400ac8947 */ /* 0x002fec0003800000 */
.L_x_212:
[----:B------:R-:W1:Y:S01]  /*9410*/  SYNCS.PHASECHK.TRANS64.TRYWAIT P0, [R9+URZ], R4 ;  /* 0x00000004090075a7 */ /* 0x000e62000800017f */
[----:B------:R-:W-:-:S05]  /*9420*/  VIADD R2, R7, 0x1 ;  /* 0x0000000107027836 */ /* 0x000fca0000000000 */
[----:B------:R-:W-:-:S04]  /*9430*/  ISETP.NE.AND P1, PT, R2, 0x9, PT ;  /* 0x000000090200780c */ /* 0x000fc80003f25270 */
[----:B------:R-:W-:Y:S02]  /*9440*/  SEL R3, RZ, 0x1, P1 ;  /* 0x00000001ff037807 */ /* 0x000fe40000800000 */
[----:B------:R-:W-:Y:S02]  /*9450*/  SEL R7, R2, RZ, P1 ;  /* 0x000000ff02077207 */ /* 0x000fe40000800000 */
[----:B------:R-:W-:-:S03]  /*9460*/  LOP3.LUT R12, R12, R3, RZ, 0x3c, !PT ;  /* 0x000000030c0c7212 */ /* 0x000fc600078e3cff */
[----:B0-----:R-:W-:Y:S01]  /*9470*/  IMAD R6, R7, 0x8, R0 ;  /* 0x0000000807067824 */ /* 0x001fe200078e0200 */
[----:B------:R-:W-:Y:S01]  /*9480*/  SHF.L.U32 R5, R12, 0x1f, RZ ;  /* 0x0000001f0c057819 */ /* 0x000fe200000006ff */
[----:B-1----:R-:W-:Y:S06]  /*9490*/  @!P0 BRA `(.L_x_195) ;  /* 0x00000004009c8947 */ /* 0x002fec0003800000 */
.L_x_213:
        /* <DEDUP_REMOVED lines=9> */
.L_x_214:
[----:B------:R-:W1:Y:S01]  /*9530*/  SYNCS.PHASECHK.TRANS64.TRYWAIT P0, [R9+URZ], R4 ;  /* 0x00000004090075a7 */ /* 0x000e62000800017f */
[----:B------:R-:W-:-:S05]  /*9540*/  VIADD R2, R7, 0x1 ;  /* 0x0000000107027836 */ /* 0x000fca0000000000 */
[----:B------:R-:W-:-:S04]  /*9550*/  ISETP.NE.AND P1, PT, R2, 0x9, PT ;  /* 0x000000090200780c */ /* 0x000fc80003f25270 */
[----:B------:R-:W-:Y:S02]  /*9560*/  SEL R3, RZ, 0x1, P1 ;  /* 0x00000001ff037807 */ /* 0x000fe40000800000 */
[----:B------:R-:W-:Y:S02]  /*9570*/  SEL R7, R2, RZ, P1 ;  /* 0x000000ff02077207 */ /* 0x000fe40000800000 */
[----:B------:R-:W-:-:S03]  /*9580*/  LOP3.LUT R12, R12, R3, RZ, 0x3c, !PT ;  /* 0x000000030c0c7212 */ /* 0x000fc600078e3cff */
[----:B------:R-:W-:Y:S01]  /*9590*/  IMAD R8, R7, 0x8, R0 ;  /* 0x0000000807087824 */ /* 0x000fe200078e0200 */
[----:B0-----:R-:W-:Y:S01]  /*95a0*/  SHF.L.U32 R5, R12, 0x1f, RZ ;  /* 0x0000001f0c057819 */ /* 0x001fe200000006ff */
[----:B-1----:R-:W-:Y:S06]  /*95b0*/  @!P0 BRA `(.L_x_197) ;  /* 0x00000004007c8947 */ /* 0x002fec0003800000 */
.L_x_215:
[----:B------:R-:W1:Y:S01]  /*95c0*/  SYNCS.PHASECHK.TRANS64.TRYWAIT P0, [R8+URZ], R5 ;  /* 0x00000005080075a7 */ /* 0x000e62000800017f */
[----:B------:R-:W-:-:S05]  /*95d0*/  VIADD R2, R7, 0x1 ;  /* 0x0000000107027836 */ /* 0x000fca0000000000 */
[----:B------:R-:W-:-:S04]  /*95e0*/  ISETP.NE.AND P1, PT, R2, 0x9, PT ;  /* 0x000000090200780c */ /* 0x000fc80003f25270 */
[----:B------:R-:W-:Y:S02]  /*95f0*/  SEL R3, RZ, 0x1, P1 ;  /* 0x00000001ff037807 */ /* 0x000fe40000800000 */
[----:B------:R-:W-:Y:S02]  /*9600*/  SEL R7, R2, RZ, P1 ;  /* 0x000000ff02077207 */ /* 0x000fe40000800000 */
[----:B0-----:R-:W-:-:S03]  /*9610*/  LOP3.LUT R9, R12, R3, RZ, 0x3c, !PT ;  /* 0x000000030c097212 */ /* 0x001fc600078e3cff */
[----:B------:R-:W-:Y:S01]  /*9620*/  IMAD R11, R7, 0x8, R0 ;  /* 0x00000008070b7824 */ /* 0x000fe200078e0200 */
[----:B------:R-:W-:Y:S01]  /*9630*/  SHF.L.U32 R6, R9, 0x1f, RZ ;  /* 0x0000001f09067819 */ /* 0x000fe200000006ff */
[----:B-1----:R-:W-:Y:S06]  /*9640*/  @!P0 BRA `(.L_x_198) ;  /* 0x00000004006c8947 */ /* 0x002fec0003800000 */
.L_x_216:
[----:B------:R-:W1:Y:S01]  /*9650*/  SYNCS.PHASECHK.TRANS64.TRYWAIT P0, [R11+URZ], R6 ;  /* 0x000000060b0075a7 */ /* 0x000e62000800017f */
[----:B------:R-:W-:-:S05]  /*9660*/  VIADD R2, R7, 0x1 ;  /* 0x0000000107027836 */ /* 0x000fca0000000000 */
[----:B------:R-:W-:-:S04]  /*9670*/  ISETP.NE.AND P1, PT, R2, 0x9, PT ;  /* 0x000000090200780c */ /* 0x000fc80003f25270 */
[----:B------:R-:W-:Y:S02]  /*9680*/  SEL R4, RZ, 0x1, P1 ;  /* 0x00000001ff047807 */ /* 0x000fe40000800000 */
[----:B------:R-:W-:Y:S02]  /*9690*/  SEL R3, R2, RZ, P1 ;  /* 0x000000ff02037207 */ /* 0x000fe40000800000 */
[----:B------:R-:W-:Y:S01]  /*96a0*/  LOP3.LUT R4, R9, R4, RZ, 0x3c, !PT ;  /* 0x0000000409047212 */ /* 0x000fe200078e3cff */
[----:B-1----:R-:W-:Y:S06]  /*96b0*/  @!P0 BRA `(.L_x_199) ;  /* 0x0000000400648947 */ /* 0x002fec0003800000 */
.L_x_217:
[----:B------:R-:W-:Y:S01]  /*96c0*/  IMAD R3, R3, 0x8, R0 ;  /* 0x0000000803037824 */ /* 0x000fe200078e0200 */
[----:B------:R-:W-:-:S07]  /*96d0*/  SHF.L.U32 R0, R4, 0x1f, RZ ;  /* 0x0000001f04007819 */ /* 0x000fce00000006ff */
.L_x_200:
[----:B--2---:R2:W3:Y:S02]  /*96e0*/  SYNCS.PHASECHK.TRANS64.TRYWAIT P0, [R3+URZ], R0 ;  /* 0x00000000030075a7 */ /* 0x0044e4000800017f */
[----:B---3--:R-:W-:Y:S05]  /*96f0*/  @!P0 NANOSLEEP.SYNCS 0x989680 ;  /* 0x009896800000895d */ /* 0x008fea0003900000 */
[----:B------:R-:W3:Y:S02]  /*9700*/  @!P0 SYNCS.PHASECHK.TRANS64 P0, [R3+URZ], R0 ;  /* 0x00000000030085a7 */ /* 0x000ee4000800007f */
[----:B---3--:R-:W-:Y:S05]  /*9710*/  @!P0 BRA `(.L_x_200) ;  /* 0xfffffffc00f08947 */ /* 0x008fea000383ffff */
.L_x_190:
[----:B------:R-:W-:Y:S05]  /*9720*/  BSYNC B0 ;  /* 0x0000000000007941 */ /* 0x000fea0003800000 */
.L_x_189:
[----:B------:R-:W-:Y:S05]  /*9730*/  EXIT ;  /* 0x000000000000794d */ /* 0x000fea0003800000 */
.L_x_20:
[----:B0-----:R-:W-:-:S04]  /*9740*/  IMAD.U32 R19, RZ, RZ, UR11 ;  /* 0x0000000bff137e24 */ /* 0x001fc8000f8e00ff */
[----:B------:R0:W1:Y:S03]  /*9750*/  SYNCS.PHASECHK.TRANS64.TRYWAIT P0, [R19+URZ+-0x8], R18 ;  /* 0xfffff812130075a7 */ /* 0x000066000800017f */
[----:B-1----:R-:W-:Y:S05]  /*9760*/  @!P0 NANOSLEEP.SYNCS 0x989680 ;  /* 0x009896800000895d */ /* 0x002fea0003900000 */
[----:B------:R-:W1:Y:S02]  /*9770*/  @!P0 SYNCS.PHASECHK.TRANS64 P0, [R19+URZ+-0x8], R18 ;  /* 0xfffff812130085a7 */ /* 0x000e64000800007f */
[----:B-1----:R-:W-:Y:S05]  /*9780*/  @!P0 BRA `(.L_x_20) ;  /* 0xfffffffc00ec8947 */ /* 0x002fea000383ffff */
[----:B------:R-:W-:Y:S05]  /*9790*/  BRA `(.L_x_201) ;  /* 0xffffff7c00f07947 */ /* 0x000fea000383ffff */
.L_x_25:
[----:B-1----:R-:W-:-:S04]  /*97a0*/  IMAD.U32 R19, RZ, RZ, UR6 ;  /* 0x00000006ff137e24 */ /* 0x002fc8000f8e00ff */
[----:B------:R1:W4:Y:S03]  /*97b0*/  SYNCS.PHASECHK.TRANS64.TRYWAIT P0, [R19+URZ], R18 ;  /* 0x00000012130075a7 */ /* 0x000326000800017f */
[----:B----4-:R-:W-:Y:S05]  /*97c0*/  @!P0 NANOSLEEP.SYNCS 0x989680 ;  /* 0x009896800000895d */ /* 0x010fea0003900000 */
[----:B------:R-:W4:Y:S02]  /*97d0*/  @!P0 SYNCS.PHASECHK.TRANS64 P0, [R19+URZ], R18 ;  /* 0x00000012130085a7 */ /* 0x000f24000800007f */
[----:B----4-:R-:W-:Y:S05]  /*97e0*/  @!P0 BRA `(.L_x_25) ;  /* 0xfffffffc00ec8947 */ /* 0x010fea000383ffff */
[----:B------:R-:W-:Y:S05]  /*97f0*/  BRA `(.L_x_24) ;  /* 0xffffff84001c7947 */ /* 0x000fea000383ffff */
.L_x_31:
[----:B-1----:R-:W-:-:S04]  /*9800*/  IMAD.U32 R21, RZ, RZ, UR16 ;  /* 0x00000010ff157e24 */ /* 0x002fc8000f8e00ff */
[----:B------:R1:W4:Y:S03]  /*9810*/  SYNCS.PHASECHK.TRANS64.TRYWAIT P0, [R21+URZ], R20 ;  /* 0x00000014150075a7 */ /* 0x000326000800017f */
[----:B----4-:R-:W-:Y:S05]  /*9820*/  @!P0 NANOSLEEP.SYNCS 0x989680 ;  /* 0x009896800000895d */ /* 0x010fea0003900000 */
[----:B------:R-:W4:Y:S02]  /*9830*/  @!P0 SYNCS.PHASECHK.TRANS64 P0, [R21+URZ], R20 ;  /* 0x00000014150085a7 */ /* 0x000f24000800007f */
[----:B----4-:R-:W-:Y:S05]  /*9840*/  @!P0 BRA `(.L_x_31) ;  /* 0xfffffffc00ec8947 */ /* 0x010fea000383ffff */
[----:B------:R-:W-:Y:S05]  /*9850*/  BRA `(.L_x_30) ;  /* 0xffffff8c00847947 */ /* 0x000fea000383ffff */
.L_x_39:
[----:B0-----:R-:W-:-:S04]  /*9860*/  IMAD.U32 R19, RZ, RZ, UR11 ;  /* 0x0000000bff137e24 */ /* 0x001fc8000f8e00ff */
[----:B------:R0:W1:Y:S03]  /*9870*/  SYNCS.PHASECHK.TRANS64.TRYWAIT P0, [R19+URZ+0x8], R18 ;  /* 0x00000812130075a7 */ /* 0x000066000800017f */
[----:B-1----:R-:W-:Y:S05]  /*9880*/  @!P0 NANOSLEEP.SYNCS 0x989680 ;  /* 0x009896800000895d */ /* 0x002fea0003900000 */
[----:B------:R-:W1:Y:S02]  /*9890*/  @!P0 SYNCS.PHASECHK.TRANS64 P0, [R19+URZ+0x8], R18 ;  /* 0x00000812130085a7 */ /* 0x000e64000800007f */
[----:B-1----:R-:W-:Y:S05]  /*98a0*/  @!P0 BRA `(.L_x_39) ;  /* 0xfffffffc00ec8947 */ /* 0x002fea000383ffff */
[----:B------:R-:W-:Y:S05]  /*98b0*/  BRA `(.L_x_202) ;  /* 0xffffff9c00207947 */ /* 0x000fea000383ffff */
.L_x_176:
[----:B------:R-:W-:Y:S01]  /*98c0*/  BSSY B1, `(.L_x_203) ;  /* 0x0000006000017945 */ /* 0x000fe20003800000 */
[----:B------:R-:W-:-:S07]  /*98d0*/  IMAD.MOV.U32 R10, RZ, RZ, -0x1 ;  /* 0xffffffffff0a7424 */ /* 0x000fce00078e00ff */
[----:B------:R-:W-:Y:S05]  /*98e0*/  WARPSYNC.COLLECTIVE R10, `(.L_x_204) ;  /* 0x000000000a0c7348 */ /* 0x000fea0003c00000 */
[----:B------:R-:W-:Y:S02]  /*98f0*/  ELECT P1, UR62, PT ;  /* 0x00000000003e782f */ /* 0x000fe40003820000 */
[----:B------:R-:W-:Y:S01]  /*9900*/  MOV R10, UR62 ;  /* 0x0000003e000a7c02 */ /* 0x000fe20008000f00 */
[----:B------:R-:W-:Y:S10]  /*9910*/  ENDCOLLECTIVE ;  /* 0x000000000000791b */ /* 0x000ff40003800000 */
.L_x_204:
[----:B------:R-:W-:Y:S05]  /*9920*/  BSYNC B1 ;  /* 0x0000000000017941 */ /* 0x000fea0003800000 */
.L_x_203:
[----:B------:R-:W-:Y:S05]  /*9930*/  BRA `(.L_x_205) ;  /* 0xffffffec00447947 */ /* 0x000fea000383ffff */
.L_x_179:
[----:B-1----:R1:W2:Y:S02]  /*9940*/  SYNCS.PHASECHK.TRANS64.TRYWAIT P1, [R19+URZ+0x48], R10 ;  /* 0x0000480a130075a7 */ /* 0x0022a4000802017f */
[----:B--2---:R-:W-:Y:S05]  /*9950*/  @!P1 NANOSLEEP.SYNCS 0x989680 ;  /* 0x009896800000995d */ /* 0x004fea0003900000 */
[----:B------:R-:W2:Y:S02]  /*9960*/  @!P1 SYNCS.PHASECHK.TRANS64 P1, [R19+URZ+0x48], R10 ;  /* 0x0000480a130095a7 */ /* 0x000ea4000802007f */
[----:B--2---:R-:W-:Y:S05]  /*9970*/  @!P1 BRA `(.L_x_179) ;  /* 0xfffffffc00f09947 */ /* 0x004fea000383ffff */
[----:B------:R-:W-:Y:S05]  /*9980*/  BRA `(.L_x_206) ;  /* 0xffffffec007c7947 */ /* 0x000fea000383ffff */
.L_x_188:
[----:B------:R-:W-:Y:S01]  /*9990*/  BSSY B0, `(.L_x_207) ;  /* 0x0000006000007945 */ /* 0x000fe20003800000 */
[----:B------:R-:W-:-:S07]  /*99a0*/  IMAD.MOV.U32 R10, RZ, RZ, -0x1 ;  /* 0xffffffffff0a7424 */ /* 0x000fce00078e00ff */
[----:B------:R-:W-:Y:S05]  /*99b0*/  WARPSYNC.COLLECTIVE R10, `(.L_x_208) ;  /* 0x000000000a0c7348 */ /* 0x000fea0003c00000 */
[----:B------:R-:W-:Y:S02]  /*99c0*/  ELECT P1, UR62, PT ;  /* 0x00000000003e782f */ /* 0x000fe40003820000 */
[----:B------:R-:W-:Y:S01]  /*99d0*/  MOV R10, UR62 ;  /* 0x0000003e000a7c02 */ /* 0x000fe20008000f00 */
[----:B------:R-:W-:Y:S10]  /*99e0*/  ENDCOLLECTIVE ;  /* 0x000000000000791b */ /* 0x000ff40003800000 */
.L_x_208:
[----:B------:R-:W-:Y:S05]  /*99f0*/  BSYNC B0 ;  /* 0x0000000000007941 */ /* 0x000fea0003800000 */
.L_x_207:
[----:B------:R-:W-:Y:S01]  /*9a00*/  PLOP3.LUT P0, PT, P1, PT, PT, 0x80, 0x0 ;  /* 0x000000000000781c */ /* 0x000fe20000f0f070 */
[----:B------:R-:W-:-:S12]  /*9a10*/  BRA `(.L_x_209) ;  /* 0xfffffff400e07947 */ /* 0x000fd8000383ffff */
.L_x_192:
[----:B0-----:R0:W1:Y:S02]  /*9a20*/  SYNCS.PHASECHK.TRANS64.TRYWAIT P0, [R5+URZ], R2 ;  /* 0x00000002050075a7 */ /* 0x001064000800017f */
[----:B-1----:R-:W-:Y:S05]  /*9a30*/  @!P0 NANOSLEEP.SYNCS 0x989680 ;  /* 0x009896800000895d */ /* 0x002fea0003900000 */
[----:B------:R-:W1:Y:S02]  /*9a40*/  @!P0 SYNCS.PHASECHK.TRANS64 P0, [R5+URZ], R2 ;  /* 0x00000002050085a7 */ /* 0x000e64000800007f */
[----:B-1----:R-:W-:Y:S05]  /*9a50*/  @!P0 BRA `(.L_x_192) ;  /* 0xfffffffc00f08947 */ /* 0x002fea000383ffff */
[----:B------:R-:W-:Y:S05]  /*9a60*/  BRA `(.L_x_210) ;  /* 0xfffffff800207947 */ /* 0x000fea000383ffff */
.L_x_193:
[----:B0-----:R0:W1:Y:S02]  /*9a70*/  SYNCS.PHASECHK.TRANS64.TRYWAIT P0, [R7+URZ], R4 ;  /* 0x00000004070075a7 */ /* 0x001064000800017f */
[----:B-1----:R-:W-:Y:S05]  /*9a80*/  @!P0 NANOSLEEP.SYNCS 0x989680 ;  /* 0x009896800000895d */ /* 0x002fea0003900000 */
[----:B------:R-:W1:Y:S02]  /*9a90*/  @!P0 SYNCS.PHASECHK.TRANS64 P0, [R7+URZ], R4 ;  /* 0x00000004070085a7 */ /* 0x000e64000800007f */
[----:B-1----:R-:W-:Y:S05]  /*9aa0*/  @!P0 BRA `(.L_x_193) ;  /* 0xfffffffc00f08947 */ /* 0x002fea000383ffff */
[----:B------:R-:W-:Y:S05]  /*9ab0*/  BRA `(.L_x_211) ;  /* 0xfffffff800307947 */ /* 0x000fea000383ffff */
.L_x_194:
[----:B0-----:R0:W1:Y:S02]  /*9ac0*/  SYNCS.PHASECHK.TRANS64.TRYWAIT P0, [R6+URZ], R5 ;  /* 0x00000005060075a7 */ /* 0x001064000800017f */
[----:B-1----:R-:W-:Y:S05]  /*9ad0*/  @!P0 NANOSLEEP.SYNCS 0x989680 ;  /* 0x009896800000895d */ /* 0x002fea0003900000 */
[----:B------:R-:W1:Y:S02]  /*9ae0*/  @!P0 SYNCS.PHASECHK.TRANS64 P0, [R6+URZ], R5 ;  /* 0x00000005060085a7 */ /* 0x000e64000800007f */
[----:B-1----:R-:W-:Y:S05]  /*9af0*/  @!P0 BRA `(.L_x_194) ;  /* 0xfffffffc00f08947 */ /* 0x002fea000383ffff */
[----:B------:R-:W-:Y:S05]  /*9b00*/  BRA `(.L_x_212) ;  /* 0xfffffff800407947 */ /* 0x000fea000383ffff */
.L_x_195:
[----:B0-----:R0:W1:Y:S02]  /*9b10*/  SYNCS.PHASECHK.TRANS64.TRYWAIT P0, [R9+URZ], R4 ;  /* 0x00000004090075a7 */ /* 0x001064000800017f */
[----:B-1----:R-:W-:Y:S05]  /*9b20*/  @!P0 NANOSLEEP.SYNCS 0x989680 ;  /* 0x009896800000895d */ /* 0x002fea0003900000 */
[----:B------:R-:W1:Y:S02]  /*9b30*/  @!P0 SYNCS.PHASECHK.TRANS64 P0, [R9+URZ], R4 ;  /* 0x00000004090085a7 */ /* 0x000e64000800007f */
[----:B-1----:R-:W-:Y:S05]  /*9b40*/  @!P0 BRA `(.L_x_195) ;  /* 0xfffffffc00f08947 */ /* 0x002fea000383ffff */
[----:B------:R-:W-:Y:S05]  /*9b50*/  BRA `(.L_x_213) ;  /* 0xfffffff800507947 */ /* 0x000fea000383ffff */
.L_x_196:
[----:B0-----:R0:W1:Y:S02]  /*9b60*/  SYNCS.PHASECHK.TRANS64.TRYWAIT P0, [R6+URZ], R5 ;  /* 0x00000005060075a7 */ /* 0x001064000800017f */
[----:B-1----:R-:W-:Y:S05]  /*9b70*/  @!P0 NANOSLEEP.SYNCS 0x989680 ;  /* 0x009896800000895d */ /* 0x002fea0003900000 */
[----:B------:R-:W1:Y:S02]  /*9b80*/  @!P0 SYNCS.PHASECHK.TRANS64 P0, [R6+URZ], R5 ;  /* 0x00000005060085a7 */ /* 0x000e64000800007f */
[----:B-1----:R-:W-:Y:S05]  /*9b90*/  @!P0 BRA `(.L_x_196) ;  /* 0xfffffffc00f08947 */ /* 0x002fea000383ffff */
[----:B------:R-:W-:Y:S05]  /*9ba0*/  BRA `(.L_x_214) ;  /* 0xfffffff800607947 */ /* 0x000fea000383ffff */
.L_x_197:
[----:B0-----:R0:W1:Y:S02]  /*9bb0*/  SYNCS.PHASECHK.TRANS64.TRYWAIT P0, [R9+URZ], R4 ;  /* 0x00000004090075a7 */ /* 0x001064000800017f */
[----:B-1----:R-:W-:Y:S05]  /*9bc0*/  @!P0 NANOSLEEP.SYNCS 0x989680 ;  /* 0x009896800000895d */ /* 0x002fea0003900000 */
[----:B------:R-:W1:Y:S02]  /*9bd0*/  @!P0 SYNCS.PHASECHK.TRANS64 P0, [R9+URZ], R4 ;  /* 0x00000004090085a7 */ /* 0x000e64000800007f */
[----:B-1----:R-:W-:Y:S05]  /*9be0*/  @!P0 BRA `(.L_x_197) ;  /* 0xfffffffc00f08947 */ /* 0x002fea000383ffff */
[----:B------:R-:W-:Y:S05]  /*9bf0*/  BRA `(.L_x_215) ;  /* 0xfffffff800707947 */ /* 0x000fea000383ffff */
.L_x_198:
[----:B0-----:R0:W1:Y:S02]  /*9c00*/  SYNCS.PHASECHK.TRANS64.TRYWAIT P0, [R8+URZ], R5 ;  /* 0x00000005080075a7 */ /* 0x001064000800017f */
[----:B-1----:R-:W-:Y:S05]  /*9c10*/  @!P0 NANOSLEEP.SYNCS 0x989680 ;  /* 0x009896800000895d */ /* 0x002fea0003900000 */
[----:B------:R-:W1:Y:S02]  /*9c20*/  @!P0 SYNCS.PHASECHK.TRANS64 P0, [R8+URZ], R5 ;  /* 0x00000005080085a7 */ /* 0x000e64000800007f */
[----:B-1----:R-:W-:Y:S05]  /*9c30*/  @!P0 BRA `(.L_x_198) ;  /* 0xfffffffc00f08947 */ /* 0x002fea000383ffff */
[----:B------:R-:W-:Y:S05]  /*9c40*/  BRA `(.L_x_216) ;  /* 0xfffffff800807947 */ /* 0x000fea000383ffff */
.L_x_199:
[----:B-1----:R1:W2:Y:S02]  /*9c50*/  SYNCS.PHASECHK.TRANS64.TRYWAIT P0, [R11+URZ], R6 ;  /* 0x000000060b0075a7 */ /* 0x0022a4000800017f */
[----:B--2---:R-:W-:Y:S05]  /*9c60*/  @!P0 NANOSLEEP.SYNCS 0x989680 ;  /* 0x009896800000895d */ /* 0x004fea0003900000 */
[----:B------:R-:W2:Y:S02]  /*9c70*/  @!P0 SYNCS.PHASECHK.TRANS64 P0, [R11+URZ], R6 ;  /* 0x000000060b0085a7 */ /* 0x000ea4000800007f */
[----:B--2---:R-:W-:Y:S05]  /*9c80*/  @!P0 BRA `(.L_x_199) ;  /* 0xfffffffc00f08947 */ /* 0x004fea000383ffff */
[----:B------:R-:W-:Y:S05]  /*9c90*/  BRA `(.L_x_217) ;  /* 0xfffffff800887947 */ /* 0x000fea000383ffff */
.L_x_218:
[----:B------:R-:W-:-:S00]  /*9ca0*/  BRA `(.L_x_218) ;  /* 0xfffffffc00fc7947 */ /* 0x000fc0000383ffff */
[----:B------:R-:W-:-:S00]  /*9cb0*/  NOP ;  /* 0x0000000000007918 */ /* 0x000fc00000000000 */
        /* <DEDUP_REMOVED lines=12> */
.L_x_219:


//--------------------- .nv.shared._ZN7cutlass13device_kernelINS_4gemm6kernel13GemmUniversalIN4cute5tupleIJiiiiEEENS1_10collective13CollectiveMmaINS1_37MainloopSm90TmaGmmaWarpSpecializedFP8ILi9ENS5_IJNS4_1CILi2EEESB_NSA_ILi1EEEEEENS1_32KernelTmaWarpSpecializedPingpongEEENS5_IJNSA_ILi64EEENSA_ILi128EEESH_EEENS_12float_e5m2_tENS5_IJlSC_lEEESJ_SK_NS4_8TiledMMAINS4_8MMA_AtomIJNS4_4SM904GMMA31MMA_64x128x32_F32E5M2E5M2_SS_TNILNSO_7ScaleInE1ELSQ_1EEEEEENS4_6LayoutINS5_IJSC_SC_SC_EEENS5_IJNSA_ILi0EEESV_SV_EEEEENS5_IJNS4_10UnderscoreESY_SY_EEEEENS4_23SM90_TMA_LOAD_MULTICASTENS4_14ComposedLayoutINS4_7SwizzleILi3ELi4ELi3EEENS4_18smem_ptr_flag_bitsILi8EEENST_INS5_IJNSA_ILi8EEESH_EEENS5_IJSH_SC_EEEEEEEvNS4_8identityES11_S1B_vS1C_EENS_8epilogue10collective6detail29Sm90TmaWarpSpecializedAdapterINS1F_15DefaultEpilogueISJ_SK_SK_NS1E_6thread17LinearCombinationISJ_Li1EffLNS1J_9ScaleType4KindE0ELNS_15FloatRoundStyleE2ESJ_EENS1_15EpilogueDefaultEEEEEvvEEEEvNT_6ParamsE --------------------------
	.section	.nv.shared._ZN7cutlass13device_kernelINS_4gemm6kernel13GemmUniversalIN4cute5tupleIJiiiiEEENS1_10collective13CollectiveMmaINS1_37MainloopSm90TmaGmmaWarpSpecializedFP8ILi9ENS5_IJNS4_1CILi2EEESB_NSA_ILi1EEEEEENS1_32KernelTmaWarpSpecializedPingpongEEENS5_IJNSA_ILi64EEENSA_ILi128EEESH_EEENS_12float_e5m2_tENS5_IJlSC_lEEESJ_SK_NS4_8TiledMMAINS4_8MMA_AtomIJNS4_4SM904GMMA31MMA_64x128x32_F32E5M2E5M2_SS_TNILNSO_7ScaleInE1ELSQ_1EEEEEENS4_6LayoutINS5_IJSC_SC_SC_EEENS5_IJNSA_ILi0EEESV_SV_EEEEENS5_IJNS4_10UnderscoreESY_SY_EEEEENS4_23SM90_TMA_LOAD_MULTICASTENS4_14ComposedLayoutINS4_7SwizzleILi3ELi4ELi3EEENS4_18smem_ptr_flag_bitsILi8EEENST_INS5_IJNSA_ILi8EEESH_EEENS5_IJSH_SC_EEEEEEEvNS4_8identityES11_S1B_vS1C_EENS_8epilogue10collective6detail29Sm90TmaWarpSpecializedAdapterINS1F_15DefaultEpilogueISJ_SK_SK_NS1E_6thread17LinearCombinationISJ_Li1EffLNS1J_9ScaleType4KindE0ELNS_15FloatRoundStyleE2ESJ_EENS1_15EpilogueDefaultEEEEEvvEEEEvNT_6ParamsE,"aw",@nobits
	.sectionflags	@""
	.align	16
	.zero		1024


//--------------------- .nv.shared.reserved.0     --------------------------
	.section	.nv.shared.reserved.0,"aw",@nobits
	.weak		__nv_reservedSMEM_offset_0_alias
	.size		__nv_reservedSMEM_offset_0_alias, 0, 0
	.other		__nv_reservedSMEM_offset_0_alias,@"STO_CUDA_RESERVED_SHARED STV_DEFAULT"
__nv_reservedSMEM_offset_0_alias:
	.zero		0


//--------------------- .nv.global                --------------------------
	.section	.nv.global,"aw",@nobits
.nv.global:
	.type		_ZN40_INTERNAL_768af3af_4_k_cu_e46eed1d_201224cute1_E,@object
	.size		_ZN40_INTERNAL_768af3af_4_k_cu_e46eed1d_201224cute1_E,(_ZN40_INTERNAL_768af3af_4_k_cu_e46eed1d_201224cuda3std3__45__cpo6cbeginE - _ZN40_INTERNAL_768af3af_4_k_cu_e46eed1d_201224cute1_E)
_ZN40_INTERNAL_768af3af_4_k_cu_e46eed1d_201224cute1_E:
	.zero		1
	.type		_ZN40_INTERNAL_768af3af_4_k_cu_e46eed1d_201224cuda3std3__45__cpo6cbeginE,@object
	.size		_ZN40_INTERNAL_768af3af_4_k_cu_e46eed1d_201224cuda3std3__45__cpo6cbeginE,(_ZN40_INTERNAL_768af3af_4_k_cu_e46eed1d_201224cuda3std3__48in_placeE - _ZN40_INTERNAL_768af3af_4_k_cu_e46eed1d_201224cuda3std3__45__cpo6cbeginE)
_ZN40_INTERNAL_768af3af_4_k_cu_e46eed1d_201224cuda3std3__45__cpo6cbeginE:
	.zero		1
	.type		_ZN40_INTERNAL_768af3af_4_k_cu_e46eed1d_201224cuda3std3__48in_placeE,@object
	.size		_ZN40_INTERNAL_768af3af_4_k_cu_e46eed1d_201224cuda3std3__48in_placeE,(_ZN40_INTERNAL_768af3af_4_k_cu_e46eed1d_201224cuda3std6ranges3__45__cpo9iter_moveE - _ZN40_INTERNAL_768af3af_4_k_cu_e46eed1d_201224cuda3std3__48in_placeE)
_ZN40_INTERNAL_768af3af_4_k_cu_e46eed1d_201224cuda3std3__48in_placeE:
	.zero		1
	.type		_ZN40_INTERNAL_768af3af_4_k_cu_e46eed1d_201224cuda3std6ranges3__45__cpo9iter_moveE,@object
	.size		_ZN40_INTERNAL_768af3af_4_k_cu_e46eed1d_201224cuda3std6ranges3__45__cpo9iter_moveE,(_ZN40_INTERNAL_768af3af_4_k_cu_e46eed1d_201224cuda3std3__45__cpo5beginE - _ZN40_INTERNAL_768af3af_4_k_cu_e46eed1d_201224cuda3std6ranges3__45__cpo9iter_moveE)
_ZN40_INTERNAL_768af3af_4_k_cu_e46eed1d_201224cuda3std6ranges3__45__cpo9iter_moveE:
	.zero		1
	.type		_ZN40_INTERNAL_768af3af_4_k_cu_e46eed1d_201224cuda3std3__45__cpo5beginE,@object
	.size		_ZN40_INTERNAL_768af3af_4_k_cu_e46eed1d_201224cuda3std3__45__cpo5beginE,(_ZN40_INTERNAL_768af3af_4_k_cu_e46eed1d_201224cuda3std3__442_GLOBAL__N__768af3af_4_k_cu_e46eed1d_201226ignoreE - _ZN40_INTERNAL_768af3af_4_k_cu_e46eed1d_201224cuda3std3__45__cpo5beginE)
_ZN40_INTERNAL_768af3af_4_k_cu_e46eed1d_201224cuda3std3__45__cpo5beginE:
	.zero		1
	.type		_ZN40_INTERNAL_768af3af_4_k_cu_e46eed1d_201224cuda3std3__442_GLOBAL__N__768af3af_4_k_cu_e46eed1d_201226ignoreE,@object
	.size		_ZN40_INTERNAL_768af3af_4_k_cu_e46eed1d_201224cuda3std3__442_GLOBAL__N__768af3af_4_k_cu_e46eed1d_201226ignoreE,(_ZN40_INTERNAL_768af3af_4_k_cu_e46eed1d_201224cute7productE - _ZN40_INTERNAL_768af3af_4_k_cu_e46eed1d_201224cuda3std3__442_GLOBAL__N__768af3af_4_k_cu_e46eed1d_201226ignoreE)
_ZN40_INTERNAL_768af3af_4_k_cu_e46eed1d_201224cuda3std3__442_GLOBAL__N__768af3af_4_k_cu_e46eed1d_201226ignoreE:
	.zero		1
	.type		_ZN40_INTERNAL_768af3af_4_k_cu_e46eed1d_201224cute7productE,@object
	.size		_ZN40_INTERNAL_768af3af_4_k_cu_e46eed1d_201224cute7productE,(_ZN40_INTERNAL_768af3af_4_k_cu_e46eed1d_201224cuda3std3__45__cpo3endE - _ZN40_INTERNAL_768af3af_4_k_cu_e46eed1d_201224cute7productE)
_ZN40_INTERNAL_768af3af_4_k_cu_e46eed1d_201224cute7productE:
	.zero		1
	.type		_ZN40_INTERNAL_768af3af_4_k_cu_e46eed1d_201224cuda3std3__45__cpo3endE,@object
	.size		_ZN40_INTERNAL_768af3af_4_k_cu_e46eed1d_201224cuda3std3__45__cpo3endE,(_ZN40_INTERNAL_768af3af_4_k_cu_e46eed1d_201224cuda3std3__419piecewise_constructE - _ZN40_INTERNAL_768af3af_4_k_cu_e46eed1d_201224cuda3std3__45__cpo3endE)
_ZN40_INTERNAL_768af3af_4_k_cu_e46eed1d_201224cuda3std3__45__cpo3endE:
	.zero		1
	.type		_ZN40_INTERNAL_768af3af_4_k_cu_e46eed1d_201224cuda3std3__419piecewise_constructE,@object
	.size		_ZN40_INTERNAL_768af3af_4_k_cu_e46eed1d_201224cuda3std3__419piecewise_constructE,(_ZN40_INTERNAL_768af3af_4_k_cu_e46eed1d_201224cuda3std3__45__cpo4cendE - _ZN40_INTERNAL_768af3af_4_k_cu_e46eed1d_201224cuda3std3__419piecewise_constructE)
_ZN40_INTERNAL_768af3af_4_k_cu_e46eed1d_201224cuda3std3__419piecewise_constructE:
	.zero		1
	.type		_ZN40_INTERNAL_768af3af_4_k_cu_e46eed1d_201224cuda3std3__45__cpo4cendE,@object
	.size		_ZN40_INTERNAL_768af3af_4_k_cu_e46eed1d_201224cuda3std3__45__cpo4cendE,(_ZN40_INTERNAL_768af3af_4_k_cu_e46eed1d_201224cuda3std6ranges3__45__cpo4swapE - _ZN40_INTERNAL_768af3af_4_k_cu_e46eed1d_201224cuda3std3__45__cpo4cendE)
_ZN40_INTERNAL_768af3af_4_k_cu_e46eed1d_201224cuda3std3__45__cpo4cendE:
	.zero		1
	.type		_ZN40_INTERNAL_768af3af_4_k_cu_e46eed1d_201224cuda3std6ranges3__45__cpo4swapE,@object
	.size		_ZN40_INTERNAL_768af3af_4_k_cu_e46eed1d_201224cuda3std6ranges3__45__cpo4swapE,(.L_7 - _ZN40_INTERNAL_768af3af_4_k_cu_e46eed1d_201224cuda3std6ranges3__45__cpo4swapE)
_ZN40_INTERNAL_768af3af_4_k_cu_e46eed1d_201224cuda3std6ranges3__45__cpo4swapE:
	.zero		1
.L_7:


//--------------------- .nv.constant0._ZN7cutlass13device_kernelINS_4gemm6kernel13GemmUniversalIN4cute5tupleIJiiiiEEENS1_10collective13CollectiveMmaINS1_37MainloopSm90TmaGmmaWarpSpecializedFP8ILi9ENS5_IJNS4_1CILi2EEESB_NSA_ILi1EEEEEENS1_32KernelTmaWarpSpecializedPingpongEEENS5_IJNSA_ILi64EEENSA_ILi128EEESH_EEENS_12float_e5m2_tENS5_IJlSC_lEEESJ_SK_NS4_8TiledMMAINS4_8MMA_AtomIJNS4_4SM904GMMA31MMA_64x128x32_F32E5M2E5M2_SS_TNILNSO_7ScaleInE1ELSQ_1EEEEEENS4_6LayoutINS5_IJSC_SC_SC_EEENS5_IJNSA_ILi0EEESV_SV_EEEEENS5_IJNS4_10UnderscoreESY_SY_EEEEENS4_23SM90_TMA_LOAD_MULTICASTENS4_14ComposedLayoutINS4_7SwizzleILi3ELi4ELi3EEENS4_18smem_ptr_flag_bitsILi8EEENST_INS5_IJNSA_ILi8EEESH_EEENS5_IJSH_SC_EEEEEEEvNS4_8identityES11_S1B_vS1C_EENS_8epilogue10collective6detail29Sm90TmaWarpSpecializedAdapterINS1F_15DefaultEpilogueISJ_SK_SK_NS1E_6thread17LinearCombinationISJ_Li1EffLNS1J_9ScaleType4KindE0ELNS_15FloatRoundStyleE2ESJ_EENS1_15EpilogueDefaultEEEEEvvEEEEvNT_6ParamsE --------------------------
	.section	.nv.constant0._ZN7cutlass13device_kernelINS_4gemm6kernel13GemmUniversalIN4cute5tupleIJiiiiEEENS1_10collective13CollectiveMmaINS1_37MainloopSm90TmaGmmaWarpSpecializedFP8ILi9ENS5_IJNS4_1CILi2EEESB_NSA_ILi1EEEEEENS1_32KernelTmaWarpSpecializedPingpongEEENS5_IJNSA_ILi64EEENSA_ILi128EEESH_EEENS_12float_e5m2_tENS5_IJlSC_lEEESJ_SK_NS4_8TiledMMAINS4_8MMA_AtomIJNS4_4SM904GMMA31MMA_64x128x32_F32E5M2E5M2_SS_TNILNSO_7ScaleInE1ELSQ_1EEEEEENS4_6LayoutINS5_IJSC_SC_SC_EEENS5_IJNSA_ILi0EEESV_SV_EEEEENS5_IJNS4_10UnderscoreESY_SY_EEEEENS4_23SM90_TMA_LOAD_MULTICASTENS4_14ComposedLayoutINS4_7SwizzleILi3ELi4ELi3EEENS4_18smem_ptr_flag_bitsILi8EEENST_INS5_IJNSA_ILi8EEESH_EEENS5_IJSH_SC_EEEEEEEvNS4_8identityES11_S1B_vS1C_EENS_8epilogue10collective6detail29Sm90TmaWarpSpecializedAdapterINS1F_15DefaultEpilogueISJ_SK_SK_NS1E_6thread17LinearCombinationISJ_Li1EffLNS1J_9ScaleType4KindE0ELNS_15FloatRoundStyleE2ESJ_EENS1_15EpilogueDefaultEEEEEvvEEEEvNT_6ParamsE,"a",@progbits
	.sectionflags	@""
	.align	4
.nv.constant0._ZN7cutlass13device_kernelINS_4gemm6kernel13GemmUniversalIN4cute5tupleIJiiiiEEENS1_10collective13CollectiveMmaINS1_37MainloopSm90TmaGmmaWarpSpecializedFP8ILi9ENS5_IJNS4_1CILi2EEESB_NSA_ILi1EEEEEENS1_32KernelTmaWarpSpecializedPingpongEEENS5_IJNSA_ILi64EEENSA_ILi128EEESH_EEENS_12float_e5m2_tENS5_IJlSC_lEEESJ_SK_NS4_8TiledMMAINS4_8MMA_AtomIJNS4_4SM904GMMA31MMA_64x128x32_F32E5M2E5M2_SS_TNILNSO_7ScaleInE1ELSQ_1EEEEEENS4_6LayoutINS5_IJSC_SC_SC_EEENS5_IJNSA_ILi0EEESV_SV_EEEEENS5_IJNS4_10UnderscoreESY_SY_EEEEENS4_23SM90_TMA_LOAD_MULTICASTENS4_14ComposedLayoutINS4_7SwizzleILi3ELi4ELi3EEENS4_18smem_ptr_flag_bitsILi8EEENST_INS5_IJNSA_ILi8EEESH_EEENS5_IJSH_SC_EEEEEEEvNS4_8identityES11_S1B_vS1C_EENS_8epilogue10collective6detail29Sm90TmaWarpSpecializedAdapterINS1F_15DefaultEpilogueISJ_SK_SK_NS1E_6thread17LinearCombinationISJ_Li1EffLNS1J_9ScaleType4KindE0ELNS_15FloatRoundStyleE2ESJ_EENS1_15EpilogueDefaultEEEEEvvEEEEvNT_6ParamsE:
	.zero		1664


//--------------------- SYMBOLS --------------------------

	.type		.nv.reservedSmem.offset0,@object
	.size		.nv.reservedSmem.offset0,0x4
